//
// Generated by NVIDIA NVVM Compiler
//
// Compiler Build ID: CL-36424714
// Cuda compilation tools, release 13.0, V13.0.88
// Based on NVVM 20.0.0
//

.version 9.0
.target sm_100
.address_size 64

	// .globl	_Z11sync_kernelP6float2S0_Pfi

.visible .entry _Z11sync_kernelP6float2S0_Pfi(
	.param .u64 .ptr .align 1 _Z11sync_kernelP6float2S0_Pfi_param_0,
	.param .u64 .ptr .align 1 _Z11sync_kernelP6float2S0_Pfi_param_1,
	.param .u64 .ptr .align 1 _Z11sync_kernelP6float2S0_Pfi_param_2,
	.param .u32 _Z11sync_kernelP6float2S0_Pfi_param_3
)
{
	.reg .pred 	%p<2>;
	.reg .b32 	%r<6>;
	.reg .b32 	%f<336>;
	.reg .b64 	%rd<12>;

	ld.param.u64 	%rd1, [_Z11sync_kernelP6float2S0_Pfi_param_0];
	ld.param.u64 	%rd2, [_Z11sync_kernelP6float2S0_Pfi_param_1];
	ld.param.u64 	%rd3, [_Z11sync_kernelP6float2S0_Pfi_param_2];
	ld.param.u32 	%r2, [_Z11sync_kernelP6float2S0_Pfi_param_3];
	mov.u32 	%r3, %ctaid.x;
	mov.u32 	%r4, %ntid.x;
	mov.u32 	%r5, %tid.x;
	mad.lo.s32 	%r1, %r3, %r4, %r5;
	setp.ge.s32 	%p1, %r1, %r2;
	@%p1 bra 	$L__BB0_2;
	cvta.to.global.u64 	%rd4, %rd3;
	cvta.to.global.u64 	%rd5, %rd2;
	cvta.to.global.u64 	%rd6, %rd1;
	mul.wide.s32 	%rd7, %r1, 8;
	add.s64 	%rd8, %rd6, %rd7;
	ld.global.v2.f32 	{%f1, %f2}, [%rd8+128];
	ld.global.v2.f32 	{%f3, %f4}, [%rd8];
	mul.f32 	%f5, %f2, %f4;
	fma.rn.f32 	%f6, %f1, %f3, %f5;
	mul.f32 	%f7, %f1, %f4;
	mul.f32 	%f8, %f2, %f3;
	sub.f32 	%f9, %f7, %f8;
	mul.f32 	%f10, %f4, %f4;
	fma.rn.f32 	%f11, %f3, %f3, %f10;
	mul.wide.s32 	%rd9, %r1, 4;
	add.s64 	%rd10, %rd4, %rd9;
	st.global.f32 	[%rd10], %f11;
	add.s64 	%rd11, %rd5, %rd7;
	st.global.v2.f32 	[%rd11], {%f6, %f9};
	bar.sync 	0;
	ld.global.v2.f32 	{%f12, %f13}, [%rd11];
	add.f32 	%f14, %f12, 0f00000000;
	add.f32 	%f15, %f13, 0f00000000;
	ld.global.f32 	%f16, [%rd11+8];
	add.f32 	%f17, %f14, %f16;
	ld.global.f32 	%f18, [%rd11+12];
	add.f32 	%f19, %f15, %f18;
	ld.global.f32 	%f20, [%rd11+16];
	add.f32 	%f21, %f17, %f20;
	ld.global.f32 	%f22, [%rd11+20];
	add.f32 	%f23, %f19, %f22;
	ld.global.f32 	%f24, [%rd11+24];
	add.f32 	%f25, %f21, %f24;
	ld.global.f32 	%f26, [%rd11+28];
	add.f32 	%f27, %f23, %f26;
	ld.global.f32 	%f28, [%rd11+32];
	add.f32 	%f29, %f25, %f28;
	ld.global.f32 	%f30, [%rd11+36];
	add.f32 	%f31, %f27, %f30;
	ld.global.f32 	%f32, [%rd11+40];
	add.f32 	%f33, %f29, %f32;
	ld.global.f32 	%f34, [%rd11+44];
	add.f32 	%f35, %f31, %f34;
	ld.global.f32 	%f36, [%rd11+48];
	add.f32 	%f37, %f33, %f36;
	ld.global.f32 	%f38, [%rd11+52];
	add.f32 	%f39, %f35, %f38;
	ld.global.f32 	%f40, [%rd11+56];
	add.f32 	%f41, %f37, %f40;
	ld.global.f32 	%f42, [%rd11+60];
	add.f32 	%f43, %f39, %f42;
	ld.global.f32 	%f44, [%rd11+64];
	add.f32 	%f45, %f41, %f44;
	ld.global.f32 	%f46, [%rd11+68];
	add.f32 	%f47, %f43, %f46;
	ld.global.f32 	%f48, [%rd11+72];
	add.f32 	%f49, %f45, %f48;
	ld.global.f32 	%f50, [%rd11+76];
	add.f32 	%f51, %f47, %f50;
	ld.global.f32 	%f52, [%rd11+80];
	add.f32 	%f53, %f49, %f52;
	ld.global.f32 	%f54, [%rd11+84];
	add.f32 	%f55, %f51, %f54;
	ld.global.f32 	%f56, [%rd11+88];
	add.f32 	%f57, %f53, %f56;
	ld.global.f32 	%f58, [%rd11+92];
	add.f32 	%f59, %f55, %f58;
	ld.global.f32 	%f60, [%rd11+96];
	add.f32 	%f61, %f57, %f60;
	ld.global.f32 	%f62, [%rd11+100];
	add.f32 	%f63, %f59, %f62;
	ld.global.f32 	%f64, [%rd11+104];
	add.f32 	%f65, %f61, %f64;
	ld.global.f32 	%f66, [%rd11+108];
	add.f32 	%f67, %f63, %f66;
	ld.global.f32 	%f68, [%rd11+112];
	add.f32 	%f69, %f65, %f68;
	ld.global.f32 	%f70, [%rd11+116];
	add.f32 	%f71, %f67, %f70;
	ld.global.f32 	%f72, [%rd11+120];
	add.f32 	%f73, %f69, %f72;
	ld.global.f32 	%f74, [%rd11+124];
	add.f32 	%f75, %f71, %f74;
	ld.global.f32 	%f76, [%rd11+128];
	add.f32 	%f77, %f73, %f76;
	ld.global.f32 	%f78, [%rd11+132];
	add.f32 	%f79, %f75, %f78;
	ld.global.f32 	%f80, [%rd11+136];
	add.f32 	%f81, %f77, %f80;
	ld.global.f32 	%f82, [%rd11+140];
	add.f32 	%f83, %f79, %f82;
	ld.global.f32 	%f84, [%rd11+144];
	add.f32 	%f85, %f81, %f84;
	ld.global.f32 	%f86, [%rd11+148];
	add.f32 	%f87, %f83, %f86;
	ld.global.f32 	%f88, [%rd11+152];
	add.f32 	%f89, %f85, %f88;
	ld.global.f32 	%f90, [%rd11+156];
	add.f32 	%f91, %f87, %f90;
	ld.global.f32 	%f92, [%rd11+160];
	add.f32 	%f93, %f89, %f92;
	ld.global.f32 	%f94, [%rd11+164];
	add.f32 	%f95, %f91, %f94;
	ld.global.f32 	%f96, [%rd11+168];
	add.f32 	%f97, %f93, %f96;
	ld.global.f32 	%f98, [%rd11+172];
	add.f32 	%f99, %f95, %f98;
	ld.global.f32 	%f100, [%rd11+176];
	add.f32 	%f101, %f97, %f100;
	ld.global.f32 	%f102, [%rd11+180];
	add.f32 	%f103, %f99, %f102;
	ld.global.f32 	%f104, [%rd11+184];
	add.f32 	%f105, %f101, %f104;
	ld.global.f32 	%f106, [%rd11+188];
	add.f32 	%f107, %f103, %f106;
	ld.global.f32 	%f108, [%rd11+192];
	add.f32 	%f109, %f105, %f108;
	ld.global.f32 	%f110, [%rd11+196];
	add.f32 	%f111, %f107, %f110;
	ld.global.f32 	%f112, [%rd11+200];
	add.f32 	%f113, %f109, %f112;
	ld.global.f32 	%f114, [%rd11+204];
	add.f32 	%f115, %f111, %f114;
	ld.global.f32 	%f116, [%rd11+208];
	add.f32 	%f117, %f113, %f116;
	ld.global.f32 	%f118, [%rd11+212];
	add.f32 	%f119, %f115, %f118;
	ld.global.f32 	%f120, [%rd11+216];
	add.f32 	%f121, %f117, %f120;
	ld.global.f32 	%f122, [%rd11+220];
	add.f32 	%f123, %f119, %f122;
	ld.global.f32 	%f124, [%rd11+224];
	add.f32 	%f125, %f121, %f124;
	ld.global.f32 	%f126, [%rd11+228];
	add.f32 	%f127, %f123, %f126;
	ld.global.f32 	%f128, [%rd11+232];
	add.f32 	%f129, %f125, %f128;
	ld.global.f32 	%f130, [%rd11+236];
	add.f32 	%f131, %f127, %f130;
	ld.global.f32 	%f132, [%rd11+240];
	add.f32 	%f133, %f129, %f132;
	ld.global.f32 	%f134, [%rd11+244];
	add.f32 	%f135, %f131, %f134;
	ld.global.f32 	%f136, [%rd11+248];
	add.f32 	%f137, %f133, %f136;
	ld.global.f32 	%f138, [%rd11+252];
	add.f32 	%f139, %f135, %f138;
	ld.global.f32 	%f140, [%rd11+256];
	add.f32 	%f141, %f137, %f140;
	ld.global.f32 	%f142, [%rd11+260];
	add.f32 	%f143, %f139, %f142;
	ld.global.f32 	%f144, [%rd11+264];
	add.f32 	%f145, %f141, %f144;
	ld.global.f32 	%f146, [%rd11+268];
	add.f32 	%f147, %f143, %f146;
	ld.global.f32 	%f148, [%rd11+272];
	add.f32 	%f149, %f145, %f148;
	ld.global.f32 	%f150, [%rd11+276];
	add.f32 	%f151, %f147, %f150;
	ld.global.f32 	%f152, [%rd11+280];
	add.f32 	%f153, %f149, %f152;
	ld.global.f32 	%f154, [%rd11+284];
	add.f32 	%f155, %f151, %f154;
	ld.global.f32 	%f156, [%rd11+288];
	add.f32 	%f157, %f153, %f156;
	ld.global.f32 	%f158, [%rd11+292];
	add.f32 	%f159, %f155, %f158;
	ld.global.f32 	%f160, [%rd11+296];
	add.f32 	%f161, %f157, %f160;
	ld.global.f32 	%f162, [%rd11+300];
	add.f32 	%f163, %f159, %f162;
	ld.global.f32 	%f164, [%rd11+304];
	add.f32 	%f165, %f161, %f164;
	ld.global.f32 	%f166, [%rd11+308];
	add.f32 	%f167, %f163, %f166;
	ld.global.f32 	%f168, [%rd11+312];
	add.f32 	%f169, %f165, %f168;
	ld.global.f32 	%f170, [%rd11+316];
	add.f32 	%f171, %f167, %f170;
	ld.global.f32 	%f172, [%rd11+320];
	add.f32 	%f173, %f169, %f172;
	ld.global.f32 	%f174, [%rd11+324];
	add.f32 	%f175, %f171, %f174;
	ld.global.f32 	%f176, [%rd11+328];
	add.f32 	%f177, %f173, %f176;
	ld.global.f32 	%f178, [%rd11+332];
	add.f32 	%f179, %f175, %f178;
	ld.global.f32 	%f180, [%rd11+336];
	add.f32 	%f181, %f177, %f180;
	ld.global.f32 	%f182, [%rd11+340];
	add.f32 	%f183, %f179, %f182;
	ld.global.f32 	%f184, [%rd11+344];
	add.f32 	%f185, %f181, %f184;
	ld.global.f32 	%f186, [%rd11+348];
	add.f32 	%f187, %f183, %f186;
	ld.global.f32 	%f188, [%rd11+352];
	add.f32 	%f189, %f185, %f188;
	ld.global.f32 	%f190, [%rd11+356];
	add.f32 	%f191, %f187, %f190;
	ld.global.f32 	%f192, [%rd11+360];
	add.f32 	%f193, %f189, %f192;
	ld.global.f32 	%f194, [%rd11+364];
	add.f32 	%f195, %f191, %f194;
	ld.global.f32 	%f196, [%rd11+368];
	add.f32 	%f197, %f193, %f196;
	ld.global.f32 	%f198, [%rd11+372];
	add.f32 	%f199, %f195, %f198;
	ld.global.f32 	%f200, [%rd11+376];
	add.f32 	%f201, %f197, %f200;
	ld.global.f32 	%f202, [%rd11+380];
	add.f32 	%f203, %f199, %f202;
	ld.global.f32 	%f204, [%rd10];
	add.f32 	%f205, %f204, 0f00000000;
	ld.global.f32 	%f206, [%rd10+4];
	add.f32 	%f207, %f205, %f206;
	ld.global.f32 	%f208, [%rd10+8];
	add.f32 	%f209, %f207, %f208;
	ld.global.f32 	%f210, [%rd10+12];
	add.f32 	%f211, %f209, %f210;
	ld.global.f32 	%f212, [%rd10+16];
	add.f32 	%f213, %f211, %f212;
	ld.global.f32 	%f214, [%rd10+20];
	add.f32 	%f215, %f213, %f214;
	ld.global.f32 	%f216, [%rd10+24];
	add.f32 	%f217, %f215, %f216;
	ld.global.f32 	%f218, [%rd10+28];
	add.f32 	%f219, %f217, %f218;
	ld.global.f32 	%f220, [%rd10+32];
	add.f32 	%f221, %f219, %f220;
	ld.global.f32 	%f222, [%rd10+36];
	add.f32 	%f223, %f221, %f222;
	ld.global.f32 	%f224, [%rd10+40];
	add.f32 	%f225, %f223, %f224;
	ld.global.f32 	%f226, [%rd10+44];
	add.f32 	%f227, %f225, %f226;
	ld.global.f32 	%f228, [%rd10+48];
	add.f32 	%f229, %f227, %f228;
	ld.global.f32 	%f230, [%rd10+52];
	add.f32 	%f231, %f229, %f230;
	ld.global.f32 	%f232, [%rd10+56];
	add.f32 	%f233, %f231, %f232;
	ld.global.f32 	%f234, [%rd10+60];
	add.f32 	%f235, %f233, %f234;
	ld.global.f32 	%f236, [%rd10+64];
	add.f32 	%f237, %f235, %f236;
	ld.global.f32 	%f238, [%rd10+68];
	add.f32 	%f239, %f237, %f238;
	ld.global.f32 	%f240, [%rd10+72];
	add.f32 	%f241, %f239, %f240;
	ld.global.f32 	%f242, [%rd10+76];
	add.f32 	%f243, %f241, %f242;
	ld.global.f32 	%f244, [%rd10+80];
	add.f32 	%f245, %f243, %f244;
	ld.global.f32 	%f246, [%rd10+84];
	add.f32 	%f247, %f245, %f246;
	ld.global.f32 	%f248, [%rd10+88];
	add.f32 	%f249, %f247, %f248;
	ld.global.f32 	%f250, [%rd10+92];
	add.f32 	%f251, %f249, %f250;
	ld.global.f32 	%f252, [%rd10+96];
	add.f32 	%f253, %f251, %f252;
	ld.global.f32 	%f254, [%rd10+100];
	add.f32 	%f255, %f253, %f254;
	ld.global.f32 	%f256, [%rd10+104];
	add.f32 	%f257, %f255, %f256;
	ld.global.f32 	%f258, [%rd10+108];
	add.f32 	%f259, %f257, %f258;
	ld.global.f32 	%f260, [%rd10+112];
	add.f32 	%f261, %f259, %f260;
	ld.global.f32 	%f262, [%rd10+116];
	add.f32 	%f263, %f261, %f262;
	ld.global.f32 	%f264, [%rd10+120];
	add.f32 	%f265, %f263, %f264;
	ld.global.f32 	%f266, [%rd10+124];
	add.f32 	%f267, %f265, %f266;
	ld.global.f32 	%f268, [%rd10+128];
	add.f32 	%f269, %f267, %f268;
	ld.global.f32 	%f270, [%rd10+132];
	add.f32 	%f271, %f269, %f270;
	ld.global.f32 	%f272, [%rd10+136];
	add.f32 	%f273, %f271, %f272;
	ld.global.f32 	%f274, [%rd10+140];
	add.f32 	%f275, %f273, %f274;
	ld.global.f32 	%f276, [%rd10+144];
	add.f32 	%f277, %f275, %f276;
	ld.global.f32 	%f278, [%rd10+148];
	add.f32 	%f279, %f277, %f278;
	ld.global.f32 	%f280, [%rd10+152];
	add.f32 	%f281, %f279, %f280;
	ld.global.f32 	%f282, [%rd10+156];
	add.f32 	%f283, %f281, %f282;
	ld.global.f32 	%f284, [%rd10+160];
	add.f32 	%f285, %f283, %f284;
	ld.global.f32 	%f286, [%rd10+164];
	add.f32 	%f287, %f285, %f286;
	ld.global.f32 	%f288, [%rd10+168];
	add.f32 	%f289, %f287, %f288;
	ld.global.f32 	%f290, [%rd10+172];
	add.f32 	%f291, %f289, %f290;
	ld.global.f32 	%f292, [%rd10+176];
	add.f32 	%f293, %f291, %f292;
	ld.global.f32 	%f294, [%rd10+180];
	add.f32 	%f295, %f293, %f294;
	ld.global.f32 	%f296, [%rd10+184];
	add.f32 	%f297, %f295, %f296;
	ld.global.f32 	%f298, [%rd10+188];
	add.f32 	%f299, %f297, %f298;
	ld.global.f32 	%f300, [%rd10+192];
	add.f32 	%f301, %f299, %f300;
	ld.global.f32 	%f302, [%rd10+196];
	add.f32 	%f303, %f301, %f302;
	ld.global.f32 	%f304, [%rd10+200];
	add.f32 	%f305, %f303, %f304;
	ld.global.f32 	%f306, [%rd10+204];
	add.f32 	%f307, %f305, %f306;
	ld.global.f32 	%f308, [%rd10+208];
	add.f32 	%f309, %f307, %f308;
	ld.global.f32 	%f310, [%rd10+212];
	add.f32 	%f311, %f309, %f310;
	ld.global.f32 	%f312, [%rd10+216];
	add.f32 	%f313, %f311, %f312;
	ld.global.f32 	%f314, [%rd10+220];
	add.f32 	%f315, %f313, %f314;
	ld.global.f32 	%f316, [%rd10+224];
	add.f32 	%f317, %f315, %f316;
	ld.global.f32 	%f318, [%rd10+228];
	add.f32 	%f319, %f317, %f318;
	ld.global.f32 	%f320, [%rd10+232];
	add.f32 	%f321, %f319, %f320;
	ld.global.f32 	%f322, [%rd10+236];
	add.f32 	%f323, %f321, %f322;
	ld.global.f32 	%f324, [%rd10+240];
	add.f32 	%f325, %f323, %f324;
	ld.global.f32 	%f326, [%rd10+244];
	add.f32 	%f327, %f325, %f326;
	ld.global.f32 	%f328, [%rd10+248];
	add.f32 	%f329, %f327, %f328;
	ld.global.f32 	%f330, [%rd10+252];
	add.f32 	%f331, %f329, %f330;
	bar.sync 	0;
	st.global.v2.f32 	[%rd11], {%f201, %f203};
	mul.f32 	%f332, %f201, %f201;
	fma.rn.f32 	%f333, %f203, %f203, %f332;
	sqrt.rn.f32 	%f334, %f333;
	div.rn.f32 	%f335, %f334, %f331;
	st.global.f32 	[%rd10], %f335;
$L__BB0_2:
	ret;

}


// ===== COMPILED SASS (sm_100) =====

	.target	sm_100

	.elftype	@"ET_EXEC"


//--------------------- .note.nv.tkinfo           --------------------------
	.section	.note.nv.tkinfo,"",@"SHT_NOTE"
	.sectionflags	@"SHF_NOTE_NV_TKINFO"
	.tkinfo
        /*0018*/ 	.word	0x00000002
        /*0030*/ 	.string	""
        /*0030*/ 	.string	"ptxas"
        /*0030*/ 	.string	"Cuda compilation tools, release 13.0, V13.0.88"
        /*0030*/ 	.string	"Build cuda_13.0.r13.0/compiler.36424714_0"
        /*0030*/ 	.string	"-arch sm_100 -m 64 "



//--------------------- .note.nv.cuinfo           --------------------------
	.section	.note.nv.cuinfo,"",@"SHT_NOTE"
	.sectionflags	@"SHF_NOTE_NV_CUINFO"
        /*0018*/ 	.short	0x0002
        /*001a*/ 	.short	0x0064
        /*001c*/ 	.short	0x0082
	.zero		2


//--------------------- .nv.info                  --------------------------
	.section	.nv.info,"",@"SHT_CUDA_INFO"
	.align	4


	//----- nvinfo : EIATTR_REGCOUNT
	.align		4
        /*0000*/ 	.byte	0x04, 0x2f
        /*0002*/ 	.short	(.L_1 - .L_0)
	.align		4
.L_0:
        /*0004*/ 	.word	index@(_Z11sync_kernelP6float2S0_Pfi)
        /*0008*/ 	.word	0x00000020


	//----- nvinfo : EIATTR_FRAME_SIZE
	.align		4
.L_1:
        /*000c*/ 	.byte	0x04, 0x11
        /*000e*/ 	.short	(.L_3 - .L_2)
	.align		4
.L_2:
        /*0010*/ 	.word	index@($__internal_1_$__cuda_sm3x_div_rn_noftz_f32_slowpath)
        /*0014*/ 	.word	0x00000000


	//----- nvinfo : EIATTR_FRAME_SIZE
	.align		4
.L_3:
        /*0018*/ 	.byte	0x04, 0x11
        /*001a*/ 	.short	(.L_5 - .L_4)
	.align		4
.L_4:
        /*001c*/ 	.word	index@($__internal_0_$__cuda_sm20_sqrt_rn_f32_slowpath)
        /*0020*/ 	.word	0x00000000


	//----- nvinfo : EIATTR_FRAME_SIZE
	.align		4
.L_5:
        /*0024*/ 	.byte	0x04, 0x11
        /*0026*/ 	.short	(.L_7 - .L_6)
	.align		4
.L_6:
        /*0028*/ 	.word	index@(_Z11sync_kernelP6float2S0_Pfi)
        /*002c*/ 	.word	0x00000000


	//----- nvinfo : EIATTR_MIN_STACK_SIZE
	.align		4
.L_7:
        /*0030*/ 	.byte	0x04, 0x12
        /*0032*/ 	.short	(.L_9 - .L_8)
	.align		4
.L_8:
        /*0034*/ 	.word	index@(_Z11sync_kernelP6float2S0_Pfi)
        /*0038*/ 	.word	0x00000000
.L_9:


//--------------------- .nv.compat                --------------------------
	.section	.nv.compat,"",@"SHT_CUDA_COMPAT_INFO"
	.align	4
        /*0000*/ 	.byte	0x02, 0x09, 0x00, 0x00, 0x02, 0x02, 0x01, 0x00, 0x02, 0x05, 0x05, 0x00, 0x03, 0x07, 0x01, 0x01
        /*0010*/ 	.byte	0x02, 0x03, 0x00, 0x00, 0x02, 0x06, 0x01, 0x00, 0x04, 0x0b, 0x08, 0x00, 0x01, 0x00, 0x00, 0x00
        /*0020*/ 	.byte	0x00, 0x00, 0x00, 0x00


//--------------------- .nv.info._Z11sync_kernelP6float2S0_Pfi --------------------------
	.section	.nv.info._Z11sync_kernelP6float2S0_Pfi,"",@"SHT_CUDA_INFO"
	.sectionflags	@""
	.align	4


	//----- nvinfo : EIATTR_CUDA_API_VERSION
	.align		4
        /*0000*/ 	.byte	0x04, 0x37
        /*0002*/ 	.short	(.L_11 - .L_10)
.L_10:
        /*0004*/ 	.word	0x00000082


	//----- nvinfo : EIATTR_KPARAM_INFO
	.align		4
.L_11:
        /*0008*/ 	.byte	0x04, 0x17
        /*000a*/ 	.short	(.L_13 - .L_12)
.L_12:
        /*000c*/ 	.word	0x00000000
        /*0010*/ 	.short	0x0003
        /*0012*/ 	.short	0x0018
        /*0014*/ 	.byte	0x00, 0xf0, 0x11, 0x00


	//----- nvinfo : EIATTR_KPARAM_INFO
	.align		4
.L_13:
        /*0018*/ 	.byte	0x04, 0x17
        /*001a*/ 	.short	(.L_15 - .L_14)
.L_14:
        /*001c*/ 	.word	0x00000000
        /*0020*/ 	.short	0x0002
        /*0022*/ 	.short	0x0010
        /*0024*/ 	.byte	0x00, 0xf5, 0x21, 0x00


	//----- nvinfo : EIATTR_KPARAM_INFO
	.align		4
.L_15:
        /*0028*/ 	.byte	0x04, 0x17
        /*002a*/ 	.short	(.L_17 - .L_16)
.L_16:
        /*002c*/ 	.word	0x00000000
        /*0030*/ 	.short	0x0001
        /*0032*/ 	.short	0x0008
        /*0034*/ 	.byte	0x00, 0xf5, 0x21, 0x00


	//----- nvinfo : EIATTR_KPARAM_INFO
	.align		4
.L_17:
        /*0038*/ 	.byte	0x04, 0x17
        /*003a*/ 	.short	(.L_19 - .L_18)
.L_18:
        /*003c*/ 	.word	0x00000000
        /*0040*/ 	.short	0x0000
        /*0042*/ 	.short	0x0000
        /*0044*/ 	.byte	0x00, 0xf5, 0x21, 0x00


	//----- nvinfo : EIATTR_SPARSE_MMA_MASK
	.align		4
.L_19:
        /*0048*/ 	.byte	0x03, 0x50
        /*004a*/ 	.short	0x0000


	//----- nvinfo : EIATTR_MAXREG_COUNT
	.align		4
        /*004c*/ 	.byte	0x03, 0x1b
        /*004e*/ 	.short	0x00ff


	//----- nvinfo : EIATTR_NUM_BARRIERS
	.align		4
        /*0050*/ 	.byte	0x02, 0x4c
        /*0052*/ 	.byte	0x01
	.zero		1


	//----- nvinfo : EIATTR_MERCURY_ISA_VERSION
	.align		4
        /*0054*/ 	.byte	0x03, 0x5f
        /*0056*/ 	.short	0x0101


	//----- nvinfo : EIATTR_VRC_CTA_INIT_COUNT
	.align		4
        /*0058*/ 	.byte	0x02, 0x4a
	.zero		1
	.zero		1


	//----- nvinfo : EIATTR_EXIT_INSTR_OFFSETS
	.align		4
        /*005c*/ 	.byte	0x04, 0x1c
        /*005e*/ 	.short	(.L_21 - .L_20)


	//   ....[0]....
.L_20:
        /*0060*/ 	.word	0x00000070


	//   ....[1]....
        /*0064*/ 	.word	0x000014a0


	//----- nvinfo : EIATTR_CRS_STACK_SIZE
	.align		4
.L_21:
        /*0068*/ 	.byte	0x04, 0x1e
        /*006a*/ 	.short	(.L_23 - .L_22)
.L_22:
        /*006c*/ 	.word	0x00000000


	//----- nvinfo : EIATTR_CBANK_PARAM_SIZE
	.align		4
.L_23:
        /*0070*/ 	.byte	0x03, 0x19
        /*0072*/ 	.short	0x001c


	//----- nvinfo : EIATTR_PARAM_CBANK
	.align		4
        /*0074*/ 	.byte	0x04, 0x0a
        /*0076*/ 	.short	(.L_25 - .L_24)
	.align		4
.L_24:
        /*0078*/ 	.word	index@(.nv.constant0._Z11sync_kernelP6float2S0_Pfi)
        /*007c*/ 	.short	0x0380
        /*007e*/ 	.short	0x001c


	//----- nvinfo : EIATTR_SW_WAR
	.align		4
.L_25:
        /*0080*/ 	.byte	0x04, 0x36
        /*0082*/ 	.short	(.L_27 - .L_26)
.L_26:
        /*0084*/ 	.word	0x00000008
.L_27:


//--------------------- .nv.callgraph             --------------------------
	.section	.nv.callgraph,"",@"SHT_CUDA_CALLGRAPH"
	.align	4
	.sectionentsize	8
	.align		4
        /*0000*/ 	.word	0x00000000
	.align		4
        /*0004*/ 	.word	0xffffffff
	.align		4
        /*0008*/ 	.word	0x00000000
	.align		4
        /*000c*/ 	.word	0xfffffffe
	.align		4
        /*0010*/ 	.word	0x00000000
	.align		4
        /*0014*/ 	.word	0xfffffffd
	.align		4
        /*0018*/ 	.word	0x00000000
	.align		4
        /*001c*/ 	.word	0xfffffffc


//--------------------- .text._Z11sync_kernelP6float2S0_Pfi --------------------------
	.section	.text._Z11sync_kernelP6float2S0_Pfi,"ax",@progbits
	.align	128
        .global         _Z11sync_kernelP6float2S0_Pfi
        .type           _Z11sync_kernelP6float2S0_Pfi,@function
        .size           _Z11sync_kernelP6float2S0_Pfi,(.L_x_19 - _Z11sync_kernelP6float2S0_Pfi)
        .other          _Z11sync_kernelP6float2S0_Pfi,@"STO_CUDA_ENTRY STV_DEFAULT"
_Z11sync_kernelP6float2S0_Pfi:
.text._Z11sync_kernelP6float2S0_Pfi:
[----:B------:R-:W-:Y:S01]  /*0000*/  LDC R1, c[0x0][0x37c] ;  /* 0x0000df00ff017b82 */ /* 0x000fe20000000800 */
[----:B------:R-:W0:Y:S07]  /*0010*/  S2R R0, SR_TID.X ;  /* 0x0000000000007919 */ /* 0x000e2e0000002100 */
[----:B------:R-:W0:Y:S01]  /*0020*/  S2UR UR4, SR_CTAID.X ;  /* 0x00000000000479c3 */ /* 0x000e220000002500 */
[----:B------:R-:W1:Y:S07]  /*0030*/  LDCU UR5, c[0x0][0x398] ;  /* 0x00007300ff0577ac */ /* 0x000e6e0008000800 */
[----:B------:R-:W0:Y:S02]  /*0040*/  LDC R7, c[0x0][0x360] ;  /* 0x0000d800ff077b82 */ /* 0x000e240000000800 */
[----:B0-----:R-:W-:-:S05]  /*0050*/  IMAD R7, R7, UR4, R0 ;  /* 0x0000000407077c24 */ /* 0x001fca000f8e0200 */
[----:B-1----:R-:W-:-:S13]  /*0060*/  ISETP.GE.AND P0, PT, R7, UR5, PT ;  /* 0x0000000507007c0c */ /* 0x002fda000bf06270 */
[----:B------:R-:W-:Y:S05]  /*0070*/  @P0 EXIT ;  /* 0x000000000000094d */ /* 0x000fea0003800000 */
[----:B------:R-:W0:Y:S01]  /*0080*/  LDC.64 R2, c[0x0][0x380] ;  /* 0x0000e000ff027b82 */ /* 0x000e220000000a00 */
[----:B------:R-:W1:Y:S07]  /*0090*/  LDCU.64 UR4, c[0x0][0x358] ;  /* 0x00006b00ff0477ac */ /* 0x000e6e0008000a00 */
[----:B------:R-:W2:Y:S08]  /*00a0*/  LDC.64 R4, c[0x0][0x390] ;  /* 0x0000e400ff047b82 */ /* 0x000eb00000000a00 */
[----:B------:R-:W3:Y:S01]  /*00b0*/  LDC.64 R8, c[0x0][0x388] ;  /* 0x0000e200ff087b82 */ /* 0x000ee20000000a00 */
[----:B0-----:R-:W-:-:S05]  /*00c0*/  IMAD.WIDE R2, R7, 0x8, R2 ;  /* 0x0000000807027825 */ /* 0x001fca00078e0202 */
[----:B-1----:R-:W4:Y:S04]  /*00d0*/  LDG.E.64 R10, desc[UR4][R2.64+0x80] ;  /* 0x00008004020a7981 */ /* 0x002f28000c1e1b00 */
[----:B------:R-:W4:Y:S01]  /*00e0*/  LDG.E.64 R12, desc[UR4][R2.64] ;  /* 0x00000004020c7981 */ /* 0x000f22000c1e1b00 */
[----:B--2---:R-:W-:-:S04]  /*00f0*/  IMAD.WIDE R4, R7, 0x4, R4 ;  /* 0x0000000407047825 */ /* 0x004fc800078e0204 */
[----:B---3--:R-:W-:-:S04]  /*0100*/  IMAD.WIDE R8, R7, 0x8, R8 ;  /* 0x0000000807087825 */ /* 0x008fc800078e0208 */
[CC--:B----4-:R-:W-:Y:S01]  /*0110*/  FMUL R27, R11.reuse, R12.reuse ;  /* 0x0000000c0b1b7220 */ /* 0x0d0fe20000400000 */
[-C--:B------:R-:W-:Y:S01]  /*0120*/  FMUL R11, R11, R13.reuse ;  /* 0x0000000d0b0b7220 */ /* 0x080fe20000400000 */
[-C--:B------:R-:W-:Y:S02]  /*0130*/  FMUL R15, R13, R13.reuse ;  /* 0x0000000d0d0f7220 */ /* 0x080fe40000400000 */
[C---:B------:R-:W-:Y:S01]  /*0140*/  FFMA R27, R10.reuse, R13, -R27 ;  /* 0x0000000d0a1b7223 */ /* 0x040fe2000000081b */
[-C--:B------:R-:W-:Y:S01]  /*0150*/  FFMA R26, R10, R12.reuse, R11 ;  /* 0x0000000c0a1a7223 */ /* 0x080fe2000000000b */
[----:B------:R-:W-:-:S05]  /*0160*/  FFMA R11, R12, R12, R15 ;  /* 0x0000000c0c0b7223 */ /* 0x000fca000000000f */
[----:B------:R0:W-:Y:S04]  /*0170*/  STG.E desc[UR4][R4.64], R11 ;  /* 0x0000000b04007986 */ /* 0x0001e8000c101904 */
[----:B------:R1:W-:Y:S01]  /*0180*/  STG.E.64 desc[UR4][R8.64], R26 ;  /* 0x0000001a08007986 */ /* 0x0003e2000c101b04 */
[----:B------:R-:W-:Y:S06]  /*0190*/  BAR.SYNC.DEFER_BLOCKING 0x0 ;  /* 0x0000000000007b1d */ /* 0x000fec0000010000 */
[----:B------:R-:W1:Y:S04]  /*01a0*/  LDG.E.64 R28, desc[UR4][R8.64] ;  /* 0x00000004081c7981 */ /* 0x000e68000c1e1b00 */
[----:B------:R-:W2:Y:S04]  /*01b0*/  LDG.E.64 R22, desc[UR4][R8.64+0x8] ;  /* 0x0000080408167981 */ /* 0x000ea8000c1e1b00 */
[----:B------:R-:W3:Y:S04]  /*01c0*/  LDG.E.64 R24, desc[UR4][R8.64+0x10] ;  /* 0x0000100408187981 */ /* 0x000ee8000c1e1b00 */
[----:B------:R-:W4:Y:S04]  /*01d0*/  LDG.E.64 R20, desc[UR4][R8.64+0x18] ;  /* 0x0000180408147981 */ /* 0x000f28000c1e1b00 */
[----:B------:R-:W5:Y:S04]  /*01e0*/  LDG.E.64 R18, desc[UR4][R8.64+0x20] ;  /* 0x0000200408127981 */ /* 0x000f68000c1e1b00 */
[----:B------:R-:W5:Y:S04]  /*01f0*/  LDG.E.64 R16, desc[UR4][R8.64+0x28] ;  /* 0x0000280408107981 */ /* 0x000f68000c1e1b00 */
[----:B------:R-:W5:Y:S04]  /*0200*/  LDG.E.64 R14, desc[UR4][R8.64+0x30] ;  /* 0x00003004080e7981 */ /* 0x000f68000c1e1b00 */
[----:B------:R-:W5:Y:S04]  /*0210*/  LDG.E.64 R6, desc[UR4][R8.64+0x38] ;  /* 0x0000380408067981 */ /* 0x000f68000c1e1b00 */
[----:B------:R-:W5:Y:S04]  /*0220*/  LDG.E.64 R12, desc[UR4][R8.64+0x40] ;  /* 0x00004004080c7981 */ /* 0x000f68000c1e1b00 */
[----:B------:R-:W5:Y:S04]  /*0230*/  LDG.E.64 R2, desc[UR4][R8.64+0x48] ;  /* 0x0000480408027981 */ /* 0x000f68000c1e1b00 */
[----:B0-----:R-:W5:Y:S01]  /*0240*/  LDG.E.64 R10, desc[UR4][R8.64+0x50] ;  /* 0x00005004080a7981 */ /* 0x001f62000c1e1b00 */
[----:B-1----:R-:W-:Y:S01]  /*0250*/  FADD R27, RZ, R28 ;  /* 0x0000001cff1b7221 */ /* 0x002fe20000000000 */
[----:B------:R-:W-:-:S03]  /*0260*/  FADD R0, RZ, R29 ;  /* 0x0000001dff007221 */ /* 0x000fc60000000000 */
[----:B--2---:R-:W-:Y:S01]  /*0270*/  FADD R27, R27, R22 ;  /* 0x000000161b1b7221 */ /* 0x004fe20000000000 */
[----:B------:R-:W-:Y:S02]  /*0280*/  FADD R0, R0, R23 ;  /* 0x0000001700007221 */ /* 0x000fe40000000000 */
[----:B------:R-:W2:Y:S01]  /*0290*/  LDG.E.64 R22, desc[UR4][R8.64+0x58] ;  /* 0x0000580408167981 */ /* 0x000ea2000c1e1b00 */
[----:B---3--:R-:W-:Y:S01]  /*02a0*/  FADD R27, R27, R24 ;  /* 0x000000181b1b7221 */ /* 0x008fe20000000000 */
[----:B------:R-:W-:Y:S02]  /*02b0*/  FADD R0, R0, R25 ;  /* 0x0000001900007221 */ /* 0x000fe40000000000 */
[----:B------:R-:W3:Y:S01]  /*02c0*/  LDG.E.64 R24, desc[UR4][R8.64+0x60] ;  /* 0x0000600408187981 */ /* 0x000ee2000c1e1b00 */
[----:B----4-:R-:W-:Y:S01]  /*02d0*/  FADD R27, R27, R20 ;  /* 0x000000141b1b7221 */ /* 0x010fe20000000000 */
[----:B------:R-:W-:Y:S02]  /*02e0*/  FADD R0, R0, R21 ;  /* 0x0000001500007221 */ /* 0x000fe40000000000 */
[----:B------:R-:W4:Y:S01]  /*02f0*/  LDG.E.64 R20, desc[UR4][R8.64+0x68] ;  /* 0x0000680408147981 */ /* 0x000f22000c1e1b00 */
[----:B-----5:R-:W-:Y:S01]  /*0300*/  FADD R27, R27, R18 ;  /* 0x000000121b1b7221 */ /* 0x020fe20000000000 */
[----:B------:R-:W-:-:S02]  /*0310*/  FADD R0, R0, R19 ;  /* 0x0000001300007221 */ /* 0x000fc40000000000 */
[----:B------:R-:W5:Y:S01]  /*0320*/  LDG.E.64 R18, desc[UR4][R8.64+0x70] ;  /* 0x0000700408127981 */ /* 0x000f62000c1e1b00 */
[----:B------:R-:W-:Y:S01]  /*0330*/  FADD R27, R27, R16 ;  /* 0x000000101b1b7221 */ /* 0x000fe20000000000 */
[----:B------:R-:W-:Y:S02]  /*0340*/  FADD R0, R0, R17 ;  /* 0x0000001100007221 */ /* 0x000fe40000000000 */
[----:B------:R-:W5:Y:S01]  /*0350*/  LDG.E.64 R16, desc[UR4][R8.64+0x78] ;  /* 0x0000780408107981 */ /* 0x000f62000c1e1b00 */
[----:B------:R-:W-:Y:S01]  /*0360*/  FADD R27, R27, R14 ;  /* 0x0000000e1b1b7221 */ /* 0x000fe20000000000 */
[----:B------:R-:W-:Y:S02]  /*0370*/  FADD R0, R0, R15 ;  /* 0x0000000f00007221 */ /* 0x000fe40000000000 */
[----:B------:R-:W5:Y:S01]  /*0380*/  LDG.E.64 R14, desc[UR4][R8.64+0x80] ;  /* 0x00008004080e7981 */ /* 0x000f62000c1e1b00 */
[----:B------:R-:W-:Y:S01]  /*0390*/  FADD R27, R27, R6 ;  /* 0x000000061b1b7221 */ /* 0x000fe20000000000 */
        /* <DEDUP_REMOVED lines=11> */
[----:B--2---:R-:W-:Y:S01]  /*0450*/  FADD R27, R27, R22 ;  /* 0x000000161b1b7221 */ /* 0x004fe20000000000 */
[----:B------:R-:W-:Y:S02]  /*0460*/  FADD R0, R0, R23 ;  /* 0x0000001700007221 */ /* 0x000fe40000000000 */
[----:B------:R-:W2:Y:S01]  /*0470*/  LDG.E.64 R22, desc[UR4][R8.64+0xa8] ;  /* 0x0000a80408167981 */ /* 0x000ea2000c1e1b00 */
[----:B---3--:R-:W-:-:S03]  /*0480*/  FADD R29, R27, R24 ;  /* 0x000000181b1d7221 */ /* 0x008fc60000000000 */
[----:B------:R-:W3:Y:S01]  /*0490*/  LDG.E.64 R26, desc[UR4][R8.64+0xb0] ;  /* 0x0000b004081a7981 */ /* 0x000ee2000c1e1b00 */
[----:B------:R-:W-:Y:S01]  /*04a0*/  FADD R0, R0, R25 ;  /* 0x0000001900007221 */ /* 0x000fe20000000000 */
[----:B----4-:R-:W-:Y:S02]  /*04b0*/  FADD R29, R29, R20 ;  /* 0x000000141d1d7221 */ /* 0x010fe40000000000 */
[----:B------:R-:W4:Y:S01]  /*04c0*/  LDG.E R24, desc[UR4][R4.64] ;  /* 0x0000000404187981 */ /* 0x000f22000c1e1900 */
[----:B------:R-:W-:-:S03]  /*04d0*/  FADD R0, R0, R21 ;  /* 0x0000001500007221 */ /* 0x000fc60000000000 */
[----:B------:R-:W4:Y:S01]  /*04e0*/  LDG.E.64 R20, desc[UR4][R8.64+0xb8] ;  /* 0x0000b80408147981 */ /* 0x000f22000c1e1b00 */
[----:B-----5:R-:W-:Y:S01]  /*04f0*/  FADD R29, R29, R18 ;  /* 0x000000121d1d7221 */ /* 0x020fe20000000000 */
        /* <DEDUP_REMOVED lines=20> */
[----:B--2---:R-:W-:Y:S01]  /*0640*/  FADD R29, R29, R22 ;  /* 0x000000161d1d7221 */ /* 0x004fe20000000000 */
[----:B------:R-:W-:Y:S02]  /*0650*/  FADD R0, R0, R23 ;  /* 0x0000001700007221 */ /* 0x000fe40000000000 */
[----:B------:R-:W2:Y:S01]  /*0660*/  LDG.E R22, desc[UR4][R4.64+0xc] ;  /* 0x00000c0404167981 */ /* 0x000ea2000c1e1900 */
[----:B---3--:R-:W-:-:S03]  /*0670*/  FADD R29, R29, R26 ;  /* 0x0000001a1d1d7221 */ /* 0x008fc60000000000 */
[----:B------:R-:W3:Y:S01]  /*0680*/  LDG.E R23, desc[UR4][R4.64+0x4] ;  /* 0x0000040404177981 */ /* 0x000ee2000c1e1900 */
[----:B------:R-:W-:-:S03]  /*0690*/  FADD R26, R0, R27 ;  /* 0x0000001b001a7221 */ /* 0x000fc60000000000 */
[----:B------:R-:W2:Y:S01]  /*06a0*/  LDG.E R0, desc[UR4][R4.64+0x8] ;  /* 0x0000080404007981 */ /* 0x000ea2000c1e1900 */
[----:B----4-:R-:W-:-:S03]  /*06b0*/  FADD R29, R29, R20 ;  /* 0x000000141d1d7221 */ /* 0x010fc60000000000 */
[----:B------:R-:W4:Y:S01]  /*06c0*/  LDG.E R20, desc[UR4][R4.64+0x10] ;  /* 0x0000100404147981 */ /* 0x000f22000c1e1900 */
[----:B------:R-:W-:Y:S01]  /*06d0*/  FADD R26, R26, R21 ;  /* 0x000000151a1a7221 */ /* 0x000fe20000000000 */
[----:B-----5:R-:W-:Y:S02]  /*06e0*/  FADD R29, R29, R18 ;  /* 0x000000121d1d7221 */ /* 0x020fe40000000000 */
[----:B------:R-:W5:Y:S01]  /*06f0*/  LDG.E R18, desc[UR4][R4.64+0x14] ;  /* 0x0000140404127981 */ /* 0x000f62000c1e1900 */
[----:B------:R-:W-:Y:S01]  /*0700*/  FADD R26, R26, R19 ;  /* 0x000000131a1a7221 */ /* 0x000fe20000000000 */
[----:B------:R-:W-:Y:S02]  /*0710*/  FADD R29, R29, R16 ;  /* 0x000000101d1d7221 */ /* 0x000fe40000000000 */
[----:B------:R-:W5:Y:S01]  /*0720*/  LDG.E R19, desc[UR4][R4.64+0x18] ;  /* 0x0000180404137981 */ /* 0x000f62000c1e1900 */
[----:B------:R-:W-:-:S03]  /*0730*/  FADD R26, R26, R17 ;  /* 0x000000111a1a7221 */ /* 0x000fc60000000000 */
[----:B------:R-:W5:Y:S01]  /*0740*/  LDG.E.64 R16, desc[UR4][R8.64+0xf8] ;  /* 0x0000f80408107981 */ /* 0x000f62000c1e1b00 */
[----:B------:R-:W-:Y:S01]  /*0750*/  FADD R29, R29, R14 ;  /* 0x0000000e1d1d7221 */ /* 0x000fe20000000000 */
[----:B------:R-:W-:Y:S02]  /*0760*/  FADD R26, R26, R15 ;  /* 0x0000000f1a1a7221 */ /* 0x000fe40000000000 */
[----:B------:R-:W5:Y:S02]  /*0770*/  LDG.E.64 R14, desc[UR4][R8.64+0x100] ;  /* 0x00010004080e7981 */ /* 0x000f64000c1e1b00 */
[----:B------:R-:W-:Y:S02]  /*0780*/  FADD R26, R26, R7 ;  /* 0x000000071a1a7221 */ /* 0x000fe40000000000 */
[----:B------:R-:W5:Y:S01]  /*0790*/  LDG.E R21, desc[UR4][R4.64+0x1c] ;  /* 0x00001c0404157981 */ /* 0x000f62000c1e1900 */
[----:B------:R-:W-:Y:S01]  /*07a0*/  FADD R29, R29, R6 ;  /* 0x000000061d1d7221 */ /* 0x000fe20000000000 */
[----:B------:R-:W-:-:S02]  /*07b0*/  FADD R26, R26, R13 ;  /* 0x0000000d1a1a7221 */ /* 0x000fc40000000000 */
[----:B------:R-:W5:Y:S01]  /*07c0*/  LDG.E R13, desc[UR4][R4.64+0x20] ;  /* 0x00002004040d7981 */ /* 0x000f62000c1e1900 */
[----:B------:R-:W-:-:S03]  /*07d0*/  FADD R29, R29, R12 ;  /* 0x0000000c1d1d7221 */ /* 0x000fc60000000000 */
[----:B------:R-:W5:Y:S01]  /*07e0*/  LDG.E R12, desc[UR4][R4.64+0x24] ;  /* 0x00002404040c7981 */ /* 0x000f62000c1e1900 */
[----:B------:R-:W-:-:S03]  /*07f0*/  FADD R26, R26, R3 ;  /* 0x000000031a1a7221 */ /* 0x000fc60000000000 */
[----:B------:R-:W5:Y:S04]  /*0800*/  LDG.E.64 R6, desc[UR4][R8.64+0x108] ;  /* 0x0001080408067981 */ /* 0x000f68000c1e1b00 */
[----:B------:R-:W5:Y:S01]  /*0810*/  LDG.E R3, desc[UR4][R4.64+0x28] ;  /* 0x0000280404037981 */ /* 0x000f62000c1e1900 */
[----:B------:R-:W-:-:S03]  /*0820*/  FADD R25, R29, R2 ;  /* 0x000000021d197221 */ /* 0x000fc60000000000 */
[----:B------:R-:W5:Y:S01]  /*0830*/  LDG.E R2, desc[UR4][R4.64+0x2c] ;  /* 0x00002c0404027981 */ /* 0x000f62000c1e1900 */
[----:B------:R-:W-:-:S03]  /*0840*/  FADD R25, R25, R10 ;  /* 0x0000000a19197221 */ /* 0x000fc60000000000 */
[----:B------:R-:W5:Y:S01]  /*0850*/  LDG.E R10, desc[UR4][R4.64+0x30] ;  /* 0x00003004040a7981 */ /* 0x000f62000c1e1900 */
[----:B------:R-:W-:Y:S01]  /*0860*/  FADD R26, R26, R11 ;  /* 0x0000000b1a1a7221 */ /* 0x000fe20000000000 */
[----:B------:R-:W-:Y:S02]  /*0870*/  FADD R24, RZ, R24 ;  /* 0x00000018ff187221 */ /* 0x000fe40000000000 */
[----:B------:R-:W5:Y:S02]  /*0880*/  LDG.E R11, desc[UR4][R4.64+0x34] ;  /* 0x00003404040b7981 */ /* 0x000f64000c1e1900 */
[----:B---3--:R-:W-:Y:S02]  /*0890*/  FADD R27, R24, R23 ;  /* 0x00000017181b7221 */ /* 0x008fe40000000000 */
[----:B------:R-:W3:Y:S02]  /*08a0*/  LDG.E R23, desc[UR4][R4.64+0x38] ;  /* 0x0000380404177981 */ /* 0x000ee4000c1e1900 */
[----:B--2---:R-:W-:-:S02]  /*08b0*/  FADD R27, R27, R0 ;  /* 0x000000001b1b7221 */ /* 0x004fc40000000000 */
[----:B------:R-:W2:Y:S02]  /*08c0*/  LDG.E R0, desc[UR4][R4.64+0x3c] ;  /* 0x00003c0404007981 */ /* 0x000ea4000c1e1900 */
[----:B------:R-:W-:Y:S02]  /*08d0*/  FADD R27, R27, R22 ;  /* 0x000000161b1b7221 */ /* 0x000fe40000000000 */
[----:B------:R-:W2:Y:S02]  /*08e0*/  LDG.E R22, desc[UR4][R4.64+0x40] ;  /* 0x0000400404167981 */ /* 0x000ea4000c1e1900 */
[----:B----4-:R-:W-:Y:S02]  /*08f0*/  FADD R27, R27, R20 ;  /* 0x000000141b1b7221 */ /* 0x010fe40000000000 */
[----:B------:R-:W4:Y:S01]  /*0900*/  LDG.E R20, desc[UR4][R4.64+0x44] ;  /* 0x0000440404147981 */ /* 0x000f22000c1e1900 */
[----:B-----5:R-:W-:Y:S01]  /*0910*/  FADD R25, R25, R16 ;  /* 0x0000001019197221 */ /* 0x020fe20000000000 */
[----:B------:R-:W-:-:S02]  /*0920*/  FADD R16, R27, R18 ;  /* 0x000000121b107221 */ /* 0x000fc40000000000 */
[----:B------:R-:W5:Y:S01]  /*0930*/  LDG.E R18, desc[UR4][R4.64+0x48] ;  /* 0x0000480404127981 */ /* 0x000f62000c1e1900 */
[----:B------:R-:W-:Y:S01]  /*0940*/  FADD R25, R25, R14 ;  /* 0x0000000e19197221 */ /* 0x000fe20000000000 */
[----:B------:R-:W-:Y:S01]  /*0950*/  FADD R14, R16, R19 ;  /* 0x00000013100e7221 */ /* 0x000fe20000000000 */
[----:B------:R-:W-:Y:S01]  /*0960*/  FADD R24, R26, R17 ;  /* 0x000000111a187221 */ /* 0x000fe20000000000 */
[----:B------:R-:W5:Y:S02]  /*0970*/  LDG.E R19, desc[UR4][R4.64+0x4c] ;  /* 0x00004c0404137981 */ /* 0x000f64000c1e1900 */
[----:B------:R-:W-:Y:S02]  /*0980*/  FADD R26, R14, R21 ;  /* 0x000000150e1a7221 */ /* 0x000fe40000000000 */
[----:B------:R-:W5:Y:S01]  /*0990*/  LDG.E.64 R16, desc[UR4][R8.64+0x110] ;  /* 0x0001100408107981 */ /* 0x000f62000c1e1b00 */
[----:B------:R-:W-:-:S03]  /*09a0*/  FADD R24, R24, R15 ;  /* 0x0000000f18187221 */ /* 0x000fc60000000000 */
[----:B------:R-:W5:Y:S01]  /*09b0*/  LDG.E R21, desc[UR4][R4.64+0x50] ;  /* 0x0000500404157981 */ /* 0x000f62000c1e1900 */
[----:B------:R-:W-:-:S03]  /*09c0*/  FADD R27, R26, R13 ;  /* 0x0000000d1a1b7221 */ /* 0x000fc60000000000 */
[----:B------:R-:W5:Y:S04]  /*09d0*/  LDG.E.64 R14, desc[UR4][R8.64+0x118] ;  /* 0x00011804080e7981 */ /* 0x000f68000c1e1b00 */
[----:B------:R-:W5:Y:S01]  /*09e0*/  LDG.E R13, desc[UR4][R4.64+0x54] ;  /* 0x00005404040d7981 */ /* 0x000f62000c1e1900 */
[----:B------:R-:W-:Y:S01]  /*09f0*/  FADD R26, R27, R12 ;  /* 0x0000000c1b1a7221 */ /* 0x000fe20000000000 */
[----:B------:R-:W-:Y:S02]  /*0a00*/  FADD R25, R25, R6 ;  /* 0x0000000619197221 */ /* 0x000fe40000000000 */
[----:B------:R-:W5:Y:S01]  /*0a10*/  LDG.E R12, desc[UR4][R4.64+0x58] ;  /* 0x00005804040c7981 */ /* 0x000f62000c1e1900 */
[----:B------:R-:W-:-:S03]  /*0a20*/  FADD R24, R24, R7 ;  /* 0x0000000718187221 */ /* 0x000fc60000000000 */
[----:B------:R-:W5:Y:S01]  /*0a30*/  LDG.E.64 R6, desc[UR4][R8.64+0x120] ;  /* 0x0001200408067981 */ /* 0x000f62000c1e1b00 */
[----:B------:R-:W-:-:S03]  /*0a40*/  FADD R27, R26, R3 ;  /* 0x000000031a1b7221 */ /* 0x000fc60000000000 */
[----:B------:R-:W5:Y:S01]  /*0a50*/  LDG.E R3, desc[UR4][R4.64+0x5c] ;  /* 0x00005c0404037981 */ /* 0x000f62000c1e1900 */
[----:B------:R-:W-:-:S03]  /*0a60*/  FADD R27, R27, R2 ;  /* 0x000000021b1b7221 */ /* 0x000fc60000000000 */
[----:B------:R-:W5:Y:S01]  /*0a70*/  LDG.E R2, desc[UR4][R4.64+0x60] ;  /* 0x0000600404027981 */ /* 0x000f62000c1e1900 */
[----:B------:R-:W-:-:S03]  /*0a80*/  FADD R26, R27, R10 ;  /* 0x0000000a1b1a7221 */ /* 0x000fc60000000000 */
[----:B------:R-:W5:Y:S01]  /*0a90*/  LDG.E R10, desc[UR4][R4.64+0x64] ;  /* 0x00006404040a7981 */ /* 0x000f62000c1e1900 */
[----:B------:R-:W-:-:S03]  /*0aa0*/  FADD R26, R26, R11 ;  /* 0x0000000b1a1a7221 */ /* 0x000fc60000000000 */
[----:B------:R-:W5:Y:S01]  /*0ab0*/  LDG.E R11, desc[UR4][R4.64+0x68] ;  /* 0x00006804040b7981 */ /* 0x000f62000c1e1900 */
[----:B---3--:R-:W-:-:S03]  /*0ac0*/  FADD R27, R26, R23 ;  /* 0x000000171a1b7221 */ /* 0x008fc60000000000 */
[----:B------:R-:W3:Y:S01]  /*0ad0*/  LDG.E R23, desc[UR4][R4.64+0x6c] ;  /* 0x00006c0404177981 */ /* 0x000ee2000c1e1900 */
[----:B--2---:R-:W-:-:S03]  /*0ae0*/  FADD R27, R27, R0 ;  /* 0x000000001b1b7221 */ /* 0x004fc60000000000 */
[----:B------:R-:W2:Y:S01]  /*0af0*/  LDG.E R0, desc[UR4][R4.64+0x70] ;  /* 0x0000700404007981 */ /* 0x000ea2000c1e1900 */
[----:B------:R-:W-:-:S03]  /*0b00*/  FADD R27, R27, R22 ;  /* 0x000000161b1b7221 */ /* 0x000fc60000000000 */
[----:B------:R-:W2:Y:S01]  /*0b10*/  LDG.E R22, desc[UR4][R4.64+0x74] ;  /* 0x0000740404167981 */ /* 0x000ea2000c1e1900 */
[----:B----4-:R-:W-:-:S03]  /*0b20*/  FADD R27, R27, R20 ;  /* 0x000000141b1b7221 */ /* 0x010fc60000000000 */
[----:B------:R-:W4:Y:S01]  /*0b30*/  LDG.E R20, desc[UR4][R4.64+0x78] ;  /* 0x0000780404147981 */ /* 0x000f22000c1e1900 */
[----:B-----5:R-:W-:-:S04]  /*0b40*/  FADD R18, R27, R18 ;  /* 0x000000121b127221 */ /* 0x020fc80000000000 */
[----:B------:R-:W-:Y:S02]  /*0b50*/  FADD R26, R18, R19 ;  /* 0x00000013121a7221 */ /* 0x000fe40000000000 */
        /* <DEDUP_REMOVED lines=8> */
[----:B------:R-:W5:Y:S01]  /*0be0*/  LDG.E R21, desc[UR4][R4.64+0x84] ;  /* 0x0000840404157981 */ /* 0x000f62000c1e1900 */
[----:B------:R-:W-:-:S03]  /*0bf0*/  FADD R13, R26, R13 ;  /* 0x0000000d1a0d7221 */ /* 0x000fc60000000000 */
[----:B------:R-:W5:Y:S01]  /*0c00*/  LDG.E.64 R14, desc[UR4][R8.64+0x130] ;  /* 0x00013004080e7981 */ /* 0x000f62000c1e1b00 */
        /* <DEDUP_REMOVED lines=20> */
[----:B------:R-:W-:Y:S01]  /*0d50*/  FADD R24, R24, R7 ;  /* 0x0000000718187221 */ /* 0x000fe20000000000 */
[----:B-----5:R-:W-:Y:S01]  /*0d60*/  FADD R18, R27, R18 ;  /* 0x000000121b127221 */ /* 0x020fe20000000000 */
[----:B------:R-:W-:Y:S02]  /*0d70*/  FADD R25, R25, R16 ;  /* 0x0000001019197221 */ /* 0x000fe40000000000 */
[----:B------:R-:W-:Y:S01]  /*0d80*/  FADD R24, R24, R17 ;  /* 0x0000001118187221 */ /* 0x000fe20000000000 */
[----:B------:R-:W-:Y:S01]  /*0d90*/  FADD R18, R18, R19 ;  /* 0x0000001312127221 */ /* 0x000fe20000000000 */
[----:B------:R-:W5:Y:S01]  /*0da0*/  LDG.E.64 R16, desc[UR4][R8.64+0x140] ;  /* 0x0001400408107981 */ /* 0x000f62000c1e1b00 */
[----:B------:R-:W-:-:S03]  /*0db0*/  FADD R25, R25, R14 ;  /* 0x0000000e19197221 */ /* 0x000fc60000000000 */
[----:B------:R-:W5:Y:S01]  /*0dc0*/  LDG.E R14, desc[UR4][R4.64+0xac] ;  /* 0x0000ac04040e7981 */ /* 0x000f62000c1e1900 */
[----:B------:R-:W-:Y:S01]  /*0dd0*/  FADD R24, R24, R15 ;  /* 0x0000000f18187221 */ /* 0x000fe20000000000 */
[----:B------:R-:W-:Y:S02]  /*0de0*/  FADD R7, R18, R21 ;  /* 0x0000001512077221 */ /* 0x000fe40000000000 */
[----:B------:R-:W5:Y:S01]  /*0df0*/  LDG.E R15, desc[UR4][R4.64+0xb0] ;  /* 0x0000b004040f7981 */ /* 0x000f62000c1e1900 */
[----:B------:R-:W-:Y:S01]  /*0e00*/  FADD R21, R25, R12 ;  /* 0x0000000c19157221 */ /* 0x000fe20000000000 */
[----:B------:R-:W-:Y:S02]  /*0e10*/  FADD R26, R7, R6 ;  /* 0x00000006071a7221 */ /* 0x000fe40000000000 */
[----:B------:R-:W5:Y:S01]  /*0e20*/  LDG.E.64 R18, desc[UR4][R8.64+0x148] ;  /* 0x0001480408127981 */ /* 0x000f62000c1e1b00 */
[----:B------:R-:W-:-:S03]  /*0e30*/  FADD R24, R24, R13 ;  /* 0x0000000d18187221 */ /* 0x000fc60000000000 */
[----:B------:R-:W5:Y:S01]  /*0e40*/  LDG.E R12, desc[UR4][R4.64+0xb4] ;  /* 0x0000b404040c7981 */ /* 0x000f62000c1e1900 */
[----:B------:R-:W-:-:S03]  /*0e50*/  FADD R3, R26, R3 ;  /* 0x000000031a037221 */ /* 0x000fc60000000000 */
[----:B------:R-:W5:Y:S04]  /*0e60*/  LDG.E R13, desc[UR4][R4.64+0xb8] ;  /* 0x0000b804040d7981 */ /* 0x000f68000c1e1900 */
[----:B------:R-:W5:Y:S01]  /*0e70*/  LDG.E.64 R6, desc[UR4][R8.64+0x150] ;  /* 0x0001500408067981 */ /* 0x000f62000c1e1b00 */
[----:B------:R-:W-:-:S03]  /*0e80*/  FADD R27, R3, R2 ;  /* 0x00000002031b7221 */ /* 0x000fc60000000000 */
[----:B------:R-:W5:Y:S04]  /*0e90*/  LDG.E R25, desc[UR4][R4.64+0xbc] ;  /* 0x0000bc0404197981 */ /* 0x000f68000c1e1900 */
[----:B------:R-:W5:Y:S01]  /*0ea0*/  LDG.E.64 R2, desc[UR4][R8.64+0x158] ;  /* 0x0001580408027981 */ /* 0x000f62000c1e1b00 */
        /* <DEDUP_REMOVED lines=12> */
[----:B-----5:R-:W-:Y:S01]  /*0f70*/  FADD R24, R24, R17 ;  /* 0x0000001118187221 */ /* 0x020fe20000000000 */
[----:B------:R-:W-:Y:S01]  /*0f80*/  FADD R21, R21, R16 ;  /* 0x0000001015157221 */ /* 0x000fe20000000000 */
[----:B------:R-:W-:-:S04]  /*0f90*/  FADD R14, R27, R14 ;  /* 0x0000000e1b0e7221 */ /* 0x000fc80000000000 */
[----:B------:R-:W-:Y:S02]  /*0fa0*/  FADD R17, R14, R15 ;  /* 0x0000000f0e117221 */ /* 0x000fe40000000000 */
[----:B------:R-:W5:Y:S01]  /*0fb0*/  LDG.E.64 R14, desc[UR4][R8.64+0x160] ;  /* 0x00016004080e7981 */ /* 0x000f62000c1e1b00 */
[----:B------:R-:W-:Y:S01]  /*0fc0*/  FADD R21, R21, R18 ;  /* 0x0000001215157221 */ /* 0x000fe20000000000 */
[----:B------:R-:W-:Y:S02]  /*0fd0*/  FADD R24, R24, R19 ;  /* 0x0000001318187221 */ /* 0x000fe40000000000 */
[----:B------:R-:W5:Y:S01]  /*0fe0*/  LDG.E R18, desc[UR4][R4.64+0xd8] ;  /* 0x0000d80404127981 */ /* 0x000f62000c1e1900 */
[----:B------:R-:W-:-:S03]  /*0ff0*/  FADD R12, R17, R12 ;  /* 0x0000000c110c7221 */ /* 0x000fc60000000000 */
[----:B------:R-:W5:Y:S01]  /*1000*/  LDG.E.64 R16, desc[UR4][R8.64+0x168] ;  /* 0x0001680408107981 */ /* 0x000f62000c1e1b00 */
[----:B------:R-:W-:-:S03]  /*1010*/  FADD R12, R12, R13 ;  /* 0x0000000d0c0c7221 */ /* 0x000fc60000000000 */
[----:B------:R-:W5:Y:S01]  /*1020*/  LDG.E R19, desc[UR4][R4.64+0xdc] ;  /* 0x0000dc0404137981 */ /* 0x000f62000c1e1900 */
[----:B------:R-:W-:Y:S01]  /*1030*/  FADD R27, R21, R6 ;  /* 0x00000006151b7221 */ /* 0x000fe20000000000 */
[----:B------:R-:W-:Y:S02]  /*1040*/  FADD R24, R24, R7 ;  /* 0x0000000718187221 */ /* 0x000fe40000000000 */
[----:B------:R-:W5:Y:S04]  /*1050*/  LDG.E R21, desc[UR4][R4.64+0xe0] ;  /* 0x0000e00404157981 */ /* 0x000f68000c1e1900 */
[----:B------:R-:W5:Y:S01]  /*1060*/  LDG.E.64 R6, desc[UR4][R8.64+0x170] ;  /* 0x0001700408067981 */ /* 0x000f62000c1e1b00 */
[----:B------:R-:W-:Y:S01]  /*1070*/  FADD R25, R12, R25 ;  /* 0x000000190c197221 */ /* 0x000fe20000000000 */
[----:B------:R-:W-:-:S02]  /*1080*/  FADD R27, R27, R2 ;  /* 0x000000021b1b7221 */ /* 0x000fc40000000000 */
[----:B------:R-:W5:Y:S04]  /*1090*/  LDG.E.64 R12, desc[UR4][R8.64+0x178] ;  /* 0x00017804080c7981 */ /* 0x000f68000c1e1b00 */
        /* <DEDUP_REMOVED lines=14> */
[----:B-----5:R-:W-:-:S03]  /*1180*/  FADD R27, R27, R14 ;  /* 0x0000000e1b1b7221 */ /* 0x020fc60000000000 */
[----:B------:R-:W-:Y:S01]  /*1190*/  FADD R24, R24, R15 ;  /* 0x0000000f18187221 */ /* 0x000fe20000000000 */
[----:B------:R-:W-:Y:S01]  /*11a0*/  FADD R18, R25, R18 ;  /* 0x0000001219127221 */ /* 0x000fe20000000000 */
[----:B------:R-:W-:Y:S02]  /*11b0*/  FADD R27, R27, R16 ;  /* 0x000000101b1b7221 */ /* 0x000fe40000000000 */
[----:B------:R-:W-:Y:S01]  /*11c0*/  FADD R24, R24, R17 ;  /* 0x0000001118187221 */ /* 0x000fe20000000000 */
[----:B------:R-:W-:-:S04]  /*11d0*/  FADD R18, R18, R19 ;  /* 0x0000001312127221 */ /* 0x000fc80000000000 */
[----:B------:R-:W-:Y:S01]  /*11e0*/  FADD R21, R18, R21 ;  /* 0x0000001512157221 */ /* 0x000fe20000000000 */
[----:B------:R-:W-:Y:S01]  /*11f0*/  FADD R27, R27, R6 ;  /* 0x000000061b1b7221 */ /* 0x000fe20000000000 */
[----:B------:R-:W-:-:S03]  /*1200*/  FADD R24, R24, R7 ;  /* 0x0000000718187221 */ /* 0x000fc60000000000 */
[----:B------:R-:W-:Y:S01]  /*1210*/  FADD R12, R27, R12 ;  /* 0x0000000c1b0c7221 */ /* 0x000fe20000000000 */
[----:B------:R-:W-:Y:S01]  /*1220*/  FADD R13, R24, R13 ;  /* 0x0000000d180d7221 */ /* 0x000fe20000000000 */
[----:B------:R-:W-:Y:S01]  /*1230*/  BAR.SYNC.DEFER_BLOCKING 0x0 ;  /* 0x0000000000007b1d */ /* 0x000fe20000010000 */
[----:B------:R-:W-:Y:S01]  /*1240*/  FADD R21, R21, R2 ;  /* 0x0000000215157221 */ /* 0x000fe20000000000 */
[----:B------:R-:W-:-:S04]  /*1250*/  FMUL R2, R12, R12 ;  /* 0x0000000c0c027220 */ /* 0x000fc80000400000 */
[----:B------:R-:W-:Y:S01]  /*1260*/  FFMA R2, R13, R13, R2 ;  /* 0x0000000d0d027223 */ /* 0x000fe20000000002 */
[----:B------:R-:W-:-:S04]  /*1270*/  FADD R10, R21, R10 ;  /* 0x0000000a150a7221 */ /* 0x000fc80000000000 */
[----:B------:R-:W-:Y:S01]  /*1280*/  IADD3 R6, PT, PT, R2, -0xd000000, RZ ;  /* 0xf300000002067810 */ /* 0x000fe20007ffe0ff */
[----:B------:R-:W-:-:S03]  /*1290*/  FADD R10, R10, R11 ;  /* 0x0000000b0a0a7221 */ /* 0x000fc60000000000 */
[----:B------:R-:W-:Y:S01]  /*12a0*/  ISETP.GT.U32.AND P0, PT, R6, 0x727fffff, PT ;  /* 0x727fffff0600780c */ /* 0x000fe20003f04070 */
[----:B------:R0:W-:Y:S01]  /*12b0*/  STG.E.64 desc[UR4][R8.64], R12 ;  /* 0x0000000c08007986 */ /* 0x0001e2000c101b04 */
[----:B------:R0:W1:Y:S01]  /*12c0*/  MUFU.RSQ R3, R2 ;  /* 0x0000000200037308 */ /* 0x0000620000001400 */
[----:B------:R-:W-:Y:S01]  /*12d0*/  BSSY.RECONVERGENT B0, `(.L_x_0) ;  /* 0x000000e000007945 */ /* 0x000fe20003800200 */
[----:B---3--:R-:W-:-:S04]  /*12e0*/  FADD R23, R10, R23 ;  /* 0x000000170a177221 */ /* 0x008fc80000000000 */
[----:B--2---:R-:W-:-:S04]  /*12f0*/  FADD R23, R23, R0 ;  /* 0x0000000017177221 */ /* 0x004fc80000000000 */
[----:B------:R-:W-:-:S04]  /*1300*/  FADD R23, R23, R22 ;  /* 0x0000001617177221 */ /* 0x000fc80000000000 */
[----:B----4-:R-:W-:Y:S01]  /*1310*/  FADD R20, R23, R20 ;  /* 0x0000001417147221 */ /* 0x010fe20000000000 */
[----:B01----:R-:W-:Y:S06]  /*1320*/  @!P0 BRA `(.L_x_1) ;  /* 0x0000000000108947 */ /* 0x003fec0003800000 */
[----:B------:R-:W-:-:S07]  /*1330*/  MOV R9, 0x1350 ;  /* 0x0000135000097802 */ /* 0x000fce0000000f00 */
[----:B------:R-:W-:Y:S05]  /*1340*/  CALL.REL.NOINC `($__internal_0_$__cuda_sm20_sqrt_rn_f32_slowpath) ;  /* 0x0000000000587944 */ /* 0x000fea0003c00000 */
[----:B------:R-:W-:Y:S01]  /*1350*/  MOV R3, R0 ;  /* 0x0000000000037202 */ /* 0x000fe20000000f00 */
[----:B------:R-:W-:Y:S06]  /*1360*/  BRA `(.L_x_2) ;  /* 0x0000000000107947 */ /* 0x000fec0003800000 */
.L_x_1:
[----:B------:R-:W-:Y:S01]  /*1370*/  FMUL.FTZ R7, R2, R3 ;  /* 0x0000000302077220 */ /* 0x000fe20000410000 */
[----:B------:R-:W-:-:S03]  /*1380*/  FMUL.FTZ R3, R3, 0.5 ;  /* 0x3f00000003037820 */ /* 0x000fc60000410000 */
[----:B------:R-:W-:-:S04]  /*1390*/  FFMA R2, -R7, R7, R2 ;  /* 0x0000000707027223 */ /* 0x000fc80000000102 */
[----:B------:R-:W-:-:S07]  /*13a0*/  FFMA R3, R2, R3, R7 ;  /* 0x0000000302037223 */ /* 0x000fce0000000007 */
.L_x_2:
[----:B------:R-:W-:Y:S05]  /*13b0*/  BSYNC.RECONVERGENT B0 ;  /* 0x0000000000007941 */ /* 0x000fea0003800200 */
.L_x_0:
[----:B------:R-:W0:Y:S01]  /*13c0*/  MUFU.RCP R7, R20 ;  /* 0x0000001400077308 */ /* 0x000e220000001000 */
[----:B------:R-:W-:Y:S07]  /*13d0*/  BSSY.RECONVERGENT B0, `(.L_x_3) ;  /* 0x000000b000007945 */ /* 0x000fee0003800200 */
[----:B------:R-:W1:Y:S01]  /*13e0*/  FCHK P0, R3, R20 ;  /* 0x0000001403007302 */ /* 0x000e620000000000 */
[----:B0-----:R-:W-:-:S04]  /*13f0*/  FFMA R0, -R20, R7, 1 ;  /* 0x3f80000014007423 */ /* 0x001fc80000000107 */
[----:B------:R-:W-:-:S04]  /*1400*/  FFMA R0, R7, R0, R7 ;  /* 0x0000000007007223 */ /* 0x000fc80000000007 */
[----:B------:R-:W-:-:S04]  /*1410*/  FFMA R7, R0, R3, RZ ;  /* 0x0000000300077223 */ /* 0x000fc800000000ff */
[----:B------:R-:W-:-:S04]  /*1420*/  FFMA R2, -R20, R7, R3 ;  /* 0x0000000714027223 */ /* 0x000fc80000000103 */
[----:B------:R-:W-:Y:S01]  /*1430*/  FFMA R7, R0, R2, R7 ;  /* 0x0000000200077223 */ /* 0x000fe20000000007 */
[----:B-1----:R-:W-:Y:S06]  /*1440*/  @!P0 BRA `(.L_x_4) ;  /* 0x00000000000c8947 */ /* 0x002fec0003800000 */
[----:B------:R-:W-:-:S07]  /*1450*/  MOV R2, 0x1470 ;  /* 0x0000147000027802 */ /* 0x000fce0000000f00 */
[----:B------:R-:W-:Y:S05]  /*1460*/  CALL.REL.NOINC `($__internal_1_$__cuda_sm3x_div_rn_noftz_f32_slowpath) ;  /* 0x00000000006c7944 */ /* 0x000fea0003c00000 */
[----:B------:R-:W-:-:S07]  /*1470*/  MOV R7, R0 ;  /* 0x0000000000077202 */ /* 0x000fce0000000f00 */
.L_x_4:
[----:B------:R-:W-:Y:S05]  /*1480*/  BSYNC.RECONVERGENT B0 ;  /* 0x0000000000007941 */ /* 0x000fea0003800200 */
.L_x_3:
[----:B------:R-:W-:Y:S01]  /*1490*/  STG.E desc[UR4][R4.64], R7 ;  /* 0x0000000704007986 */ /* 0x000fe2000c101904 */
[----:B------:R-:W-:Y:S05]  /*14a0*/  EXIT ;  /* 0x000000000000794d */ /* 0x000fea0003800000 */
        .weak           $__internal_0_$__cuda_sm20_sqrt_rn_f32_slowpath
        .type           $__internal_0_$__cuda_sm20_sqrt_rn_f32_slowpath,@function
        .size           $__internal_0_$__cuda_sm20_sqrt_rn_f32_slowpath,($__internal_1_$__cuda_sm3x_div_rn_noftz_f32_slowpath - $__internal_0_$__cuda_sm20_sqrt_rn_f32_slowpath)
$__internal_0_$__cuda_sm20_sqrt_rn_f32_slowpath:
[----:B------:R-:W-:-:S13]  /*14b0*/  LOP3.LUT P0, RZ, R2, 0x7fffffff, RZ, 0xc0, !PT ;  /* 0x7fffffff02ff7812 */ /* 0x000fda000780c0ff */
[----:B------:R-:W-:Y:S05]  /*14c0*/  @!P0 BRA `(.L_x_5) ;  /* 0x0000000000448947 */ /* 0x000fea0003800000 */
[----:B------:R-:W-:Y:S02]  /*14d0*/  FSETP.GEU.FTZ.AND P0, PT, R2, RZ, PT ;  /* 0x000000ff0200720b */ /* 0x000fe40003f1e000 */
[----:B------:R-:W-:-:S11]  /*14e0*/  MOV R0, R2 ;  /* 0x0000000200007202 */ /* 0x000fd60000000f00 */
[----:B------:R-:W-:Y:S01]  /*14f0*/  @!P0 MOV R2, 0x7fffffff ;  /* 0x7fffffff00028802 */ /* 0x000fe20000000f00 */
[----:B------:R-:W-:Y:S06]  /*1500*/  @!P0 BRA `(.L_x_5) ;  /* 0x0000000000348947 */ /* 0x000fec0003800000 */
[----:B------:R-:W-:-:S13]  /*1510*/  FSETP.GTU.FTZ.AND P0, PT, |R0|, +INF , PT ;  /* 0x7f8000000000780b */ /* 0x000fda0003f1c200 */
[----:B------:R-:W-:Y:S01]  /*1520*/  @P0 FADD.FTZ R2, R0, 1 ;  /* 0x3f80000000020421 */ /* 0x000fe20000010000 */
[----:B------:R-:W-:Y:S06]  /*1530*/  @P0 BRA `(.L_x_5) ;  /* 0x0000000000280947 */ /* 0x000fec0003800000 */
[----:B------:R-:W-:-:S13]  /*1540*/  FSETP.NEU.FTZ.AND P0, PT, |R0|, +INF , PT ;  /* 0x7f8000000000780b */ /* 0x000fda0003f1d200 */
[----:B------:R-:W-:-:S04]  /*1550*/  @P0 FFMA R3, R0, 1.84467440737095516160e+19, RZ ;  /* 0x5f80000000030823 */ /* 0x000fc800000000ff */
[----:B------:R-:W0:Y:S02]  /*1560*/  @P0 MUFU.RSQ R2, R3 ;  /* 0x0000000300020308 */ /* 0x000e240000001400 */
[----:B0-----:R-:W-:Y:S01]  /*1570*/  @P0 FMUL.FTZ R6, R3, R2 ;  /* 0x0000000203060220 */ /* 0x001fe20000410000 */
[----:B------:R-:W-:Y:S01]  /*1580*/  @P0 FMUL.FTZ R8, R2, 0.5 ;  /* 0x3f00000002080820 */ /* 0x000fe20000410000 */
[----:B------:R-:W-:Y:S02]  /*1590*/  @!P0 MOV R2, R0 ;  /* 0x0000000000028202 */ /* 0x000fe40000000f00 */
[----:B------:R-:W-:-:S04]  /*15a0*/  @P0 FADD.FTZ R7, -R6, -RZ ;  /* 0x800000ff06070221 */ /* 0x000fc80000010100 */
[----:B------:R-:W-:-:S04]  /*15b0*/  @P0 FFMA R7, R6, R7, R3 ;  /* 0x0000000706070223 */ /* 0x000fc80000000003 */
[----:B------:R-:W-:-:S04]  /*15c0*/  @P0 FFMA R7, R7, R8, R6 ;  /* 0x0000000807070223 */ /* 0x000fc80000000006 */
[----:B------:R-:W-:-:S07]  /*15d0*/  @P0 FMUL.FTZ R2, R7, 2.3283064365386962891e-10 ;  /* 0x2f80000007020820 */ /* 0x000fce0000410000 */
.L_x_5:
[----:B------:R-:W-:Y:S01]  /*15e0*/  HFMA2 R3, -RZ, RZ, 0, 0 ;  /* 0x00000000ff037431 */ /* 0x000fe200000001ff */
[----:B------:R-:W-:Y:S02]  /*15f0*/  MOV R0, R2 ;  /* 0x0000000200007202 */ /* 0x000fe40000000f00 */
[----:B------:R-:W-:-:S04]  /*1600*/  MOV R2, R9 ;  /* 0x0000000900027202 */ /* 0x000fc80000000f00 */
[----:B------:R-:W-:Y:S05]  /*1610*/  RET.REL.NODEC R2 `(_Z11sync_kernelP6float2S0_Pfi) ;  /* 0xffffffe802787950 */ /* 0x000fea0003c3ffff */
        .weak           $__internal_1_$__cuda_sm3x_div_rn_noftz_f32_slowpath
        .type           $__internal_1_$__cuda_sm3x_div_rn_noftz_f32_slowpath,@function
        .size           $__internal_1_$__cuda_sm3x_div_rn_noftz_f32_slowpath,(.L_x_19 - $__internal_1_$__cuda_sm3x_div_rn_noftz_f32_slowpath)
$__internal_1_$__cuda_sm3x_div_rn_noftz_f32_slowpath:
[----:B------:R-:W-:Y:S01]  /*1620*/  SHF.R.U32.HI R6, RZ, 0x17, R20 ;  /* 0x00000017ff067819 */ /* 0x000fe20000011614 */
[----:B------:R-:W-:Y:S01]  /*1630*/  BSSY.RECONVERGENT B1, `(.L_x_6) ;  /* 0x0000063000017945 */ /* 0x000fe20003800200 */
[----:B------:R-:W-:Y:S02]  /*1640*/  SHF.R.U32.HI R0, RZ, 0x17, R3 ;  /* 0x00000017ff007819 */ /* 0x000fe40000011603 */
[----:B------:R-:W-:Y:S02]  /*1650*/  LOP3.LUT R6, R6, 0xff, RZ, 0xc0, !PT ;  /* 0x000000ff06067812 */ /* 0x000fe400078ec0ff */
[----:B------:R-:W-:Y:S02]  /*1660*/  LOP3.LUT R8, R0, 0xff, RZ, 0xc0, !PT ;  /* 0x000000ff00087812 */ /* 0x000fe400078ec0ff */
[----:B------:R-:W-:Y:S02]  /*1670*/  IADD3 R9, PT, PT, R6, -0x1, RZ ;  /* 0xffffffff06097810 */ /* 0x000fe40007ffe0ff */
[----:B------:R-:W-:-:S02]  /*1680*/  IADD3 R10, PT, PT, R8, -0x1, RZ ;  /* 0xffffffff080a7810 */ /* 0x000fc40007ffe0ff */
[----:B------:R-:W-:-:S04]  /*1690*/  ISETP.GT.U32.AND P0, PT, R9, 0xfd, PT ;  /* 0x000000fd0900780c */ /* 0x000fc80003f04070 */
[----:B------:R-:W-:-:S13]  /*16a0*/  ISETP.GT.U32.OR P0, PT, R10, 0xfd, P0 ;  /* 0x000000fd0a00780c */ /* 0x000fda0000704470 */
[----:B------:R-:W-:Y:S01]  /*16b0*/  @!P0 MOV R7, RZ ;  /* 0x000000ff00078202 */ /* 0x000fe20000000f00 */
[----:B------:R-:W-:Y:S06]  /*16c0*/  @!P0 BRA `(.L_x_7) ;  /* 0x0000000000608947 */ /* 0x000fec0003800000 */
[----:B------:R-:W-:Y:S02]  /*16d0*/  FSETP.GTU.FTZ.AND P0, PT, |R3|, +INF , PT ;  /* 0x7f8000000300780b */ /* 0x000fe40003f1c200 */
[----:B------:R-:W-:Y:S02]  /*16e0*/  FSETP.GTU.FTZ.AND P1, PT, |R20|, +INF , PT ;  /* 0x7f8000001400780b */ /* 0x000fe40003f3c200 */
[----:B------:R-:W-:Y:S02]  /*16f0*/  MOV R0, R20 ;  /* 0x0000001400007202 */ /* 0x000fe40000000f00 */
[----:B------:R-:W-:-:S13]  /*1700*/  PLOP3.LUT P0, PT, P0, P1, PT, 0xf8, 0x8f ;  /* 0x00000000008f781c */ /* 0x000fda0000703f70 */
[----:B------:R-:W-:Y:S05]  /*1710*/  @P0 BRA `(.L_x_8) ;  /* 0x00000004004c0947 */ /* 0x000fea0003800000 */
[----:B------:R-:W-:-:S13]  /*1720*/  LOP3.LUT P0, RZ, R20, 0x7fffffff, R3, 0xc8, !PT ;  /* 0x7fffffff14ff7812 */ /* 0x000fda000780c803 */
[----:B------:R-:W-:Y:S05]  /*1730*/  @!P0 BRA `(.L_x_9) ;  /* 0x00000004003c8947 */ /* 0x000fea0003800000 */
[C---:B------:R-:W-:Y:S02]  /*1740*/  FSETP.NEU.FTZ.AND P2, PT, |R3|.reuse, +INF , PT ;  /* 0x7f8000000300780b */ /* 0x040fe40003f5d200 */
[----:B------:R-:W-:Y:S02]  /*1750*/  FSETP.NEU.FTZ.AND P1, PT, |R0|, +INF , PT ;  /* 0x7f8000000000780b */ /* 0x000fe40003f3d200 */
[----:B------:R-:W-:-:S11]  /*1760*/  FSETP.NEU.FTZ.AND P0, PT, |R3|, +INF , PT ;  /* 0x7f8000000300780b */ /* 0x000fd60003f1d200 */
[----:B------:R-:W-:Y:S05]  /*1770*/  @!P1 BRA !P2, `(.L_x_9) ;  /* 0x00000004002c9947 */ /* 0x000fea0005000000 */
[----:B------:R-:W-:-:S04]  /*1780*/  LOP3.LUT P2, RZ, R3, 0x7fffffff, RZ, 0xc0, !PT ;  /* 0x7fffffff03ff7812 */ /* 0x000fc8000784c0ff */
[----:B------:R-:W-:-:S13]  /*1790*/  PLOP3.LUT P1, PT, P1, P2, PT, 0x2f, 0xf2 ;  /* 0x0000000000f2781c */ /* 0x000fda0000f24577 */
[----:B------:R-:W-:Y:S05]  /*17a0*/  @P1 BRA `(.L_x_10) ;  /* 0x0000000400181947 */ /* 0x000fea0003800000 */
[----:B------:R-:W-:-:S04]  /*17b0*/  LOP3.LUT P1, RZ, R20, 0x7fffffff, RZ, 0xc0, !PT ;  /* 0x7fffffff14ff7812 */ /* 0x000fc8000782c0ff */
[----:B------:R-:W-:-:S13]  /*17c0*/  PLOP3.LUT P0, PT, P0, P1, PT, 0x2f, 0xf2 ;  /* 0x0000000000f2781c */ /* 0x000fda0000702577 */
[----:B------:R-:W-:Y:S05]  /*17d0*/  @P0 BRA `(.L_x_11) ;  /* 0x0000000400000947 */ /* 0x000fea0003800000 */
[----:B------:R-:W-:Y:S02]  /*17e0*/  ISETP.GE.AND P0, PT, R10, RZ, PT ;  /* 0x000000ff0a00720c */ /* 0x000fe40003f06270 */
[----:B------:R-:W-:-:S11]  /*17f0*/  ISETP.GE.AND P1, PT, R9, RZ, PT ;  /* 0x000000ff0900720c */ /* 0x000fd60003f26270 */
[----:B------:R-:W-:Y:S01]  /*1800*/  @P0 MOV R7, RZ ;  /* 0x000000ff00070202 */ /* 0x000fe20000000f00 */
[----:B------:R-:W-:Y:S01]  /*1810*/  @!P0 FFMA R3, R3, 1.84467440737095516160e+19, RZ ;  /* 0x5f80000003038823 */ /* 0x000fe200000000ff */
[----:B------:R-:W-:Y:S01]  /*1820*/  @!P0 MOV R7, 0xffffffc0 ;  /* 0xffffffc000078802 */ /* 0x000fe20000000f00 */
[----:B------:R-:W-:-:S03]  /*1830*/  @!P1 FFMA R20, R0, 1.84467440737095516160e+19, RZ ;  /* 0x5f80000000149823 */ /* 0x000fc600000000ff */
[----:B------:R-:W-:-:S07]  /*1840*/  @!P1 IADD3 R7, PT, PT, R7, 0x40, RZ ;  /* 0x0000004007079810 */ /* 0x000fce0007ffe0ff */
.L_x_7:
[----:B------:R-:W-:Y:S01]  /*1850*/  LEA R9, R6, 0xc0800000, 0x17 ;  /* 0xc080000006097811 */ /* 0x000fe200078eb8ff */
[----:B------:R-:W-:Y:S01]  /*1860*/  BSSY.RECONVERGENT B2, `(.L_x_12) ;  /* 0x0000036000027945 */ /* 0x000fe20003800200 */
[----:B------:R-:W-:Y:S02]  /*1870*/  IADD3 R8, PT, PT, R8, -0x7f, RZ ;  /* 0xffffff8108087810 */ /* 0x000fe40007ffe0ff */
[----:B------:R-:W-:Y:S02]  /*1880*/  IADD3 R9, PT, PT, -R9, R20, RZ ;  /* 0x0000001409097210 */ /* 0x000fe40007ffe1ff */
[C---:B------:R-:W-:Y:S01]  /*1890*/  IADD3 R6, PT, PT, R8.reuse, 0x7f, -R6 ;  /* 0x0000007f08067810 */ /* 0x040fe20007ffe806 */
[----:B------:R-:W-:Y:S01]  /*18a0*/  IMAD R0, R8, -0x800000, R3 ;  /* 0xff80000008007824 */ /* 0x000fe200078e0203 */
[----:B------:R-:W0:Y:S01]  /*18b0*/  MUFU.RCP R10, R9 ;  /* 0x00000009000a7308 */ /* 0x000e220000001000 */
[----:B------:R-:W-:Y:S01]  /*18c0*/  FADD.FTZ R11, -R9, -RZ ;  /* 0x800000ff090b7221 */ /* 0x000fe20000010100 */
[----:B------:R-:W-:-:S03]  /*18d0*/  IADD3 R6, PT, PT, R6, R7, RZ ;  /* 0x0000000706067210 */ /* 0x000fc60007ffe0ff */
[----:B0-----:R-:W-:-:S04]  /*18e0*/  FFMA R13, R10, R11, 1 ;  /* 0x3f8000000a0d7423 */ /* 0x001fc8000000000b */
[----:B------:R-:W-:-:S04]  /*18f0*/  FFMA R12, R10, R13, R10 ;  /* 0x0000000d0a0c7223 */ /* 0x000fc8000000000a */
[----:B------:R-:W-:-:S04]  /*1900*/  FFMA R3, R0, R12, RZ ;  /* 0x0000000c00037223 */ /* 0x000fc800000000ff */
[----:B------:R-:W-:-:S04]  /*1910*/  FFMA R10, R11, R3, R0 ;  /* 0x000000030b0a7223 */ /* 0x000fc80000000000 */
[----:B------:R-:W-:-:S04]  /*1920*/  FFMA R13, R12, R10, R3 ;  /* 0x0000000a0c0d7223 */ /* 0x000fc80000000003 */
[----:B------:R-:W-:-:S04]  /*1930*/  FFMA R10, R11, R13, R0 ;  /* 0x0000000d0b0a7223 */ /* 0x000fc80000000000 */
[----:B------:R-:W-:-:S05]  /*1940*/  FFMA R0, R12, R10, R13 ;  /* 0x0000000a0c007223 */ /* 0x000fca000000000d */
[----:B------:R-:W-:-:S04]  /*1950*/  SHF.R.U32.HI R3, RZ, 0x17, R0 ;  /* 0x00000017ff037819 */ /* 0x000fc80000011600 */
[----:B------:R-:W-:-:S04]  /*1960*/  LOP3.LUT R3, R3, 0xff, RZ, 0xc0, !PT ;  /* 0x000000ff03037812 */ /* 0x000fc800078ec0ff */
[----:B------:R-:W-:-:S04]  /*1970*/  IADD3 R9, PT, PT, R3, R6, RZ ;  /* 0x0000000603097210 */ /* 0x000fc80007ffe0ff */
[----:B------:R-:W-:-:S04]  /*1980*/  IADD3 R3, PT, PT, R9, -0x1, RZ ;  /* 0xffffffff09037810 */ /* 0x000fc80007ffe0ff */
[----:B------:R-:W-:-:S13]  /*1990*/  ISETP.GE.U32.AND P0, PT, R3, 0xfe, PT ;  /* 0x000000fe0300780c */ /* 0x000fda0003f06070 */
[----:B------:R-:W-:Y:S05]  /*19a0*/  @!P0 BRA `(.L_x_13) ;  /* 0x0000000000808947 */ /* 0x000fea0003800000 */
[----:B------:R-:W-:-:S13]  /*19b0*/  ISETP.GT.AND P0, PT, R9, 0xfe, PT ;  /* 0x000000fe0900780c */ /* 0x000fda0003f04270 */
[----:B------:R-:W-:Y:S05]  /*19c0*/  @P0 BRA `(.L_x_14) ;  /* 0x00000000006c0947 */ /* 0x000fea0003800000 */
[----:B------:R-:W-:-:S13]  /*19d0*/  ISETP.GE.AND P0, PT, R9, 0x1, PT ;  /* 0x000000010900780c */ /* 0x000fda0003f06270 */
[----:B------:R-:W-:Y:S05]  /*19e0*/  @P0 BRA `(.L_x_15) ;  /* 0x0000000000740947 */ /* 0x000fea0003800000 */
[----:B------:R-:W-:Y:S02]  /*19f0*/  ISETP.GE.AND P0, PT, R9, -0x18, PT ;  /* 0xffffffe80900780c */ /* 0x000fe40003f06270 */
[----:B------:R-:W-:-:S11]  /*1a00*/  LOP3.LUT R0, R0, 0x80000000, RZ, 0xc0, !PT ;  /* 0x8000000000007812 */ /* 0x000fd600078ec0ff */
[----:B------:R-:W-:Y:S05]  /*1a10*/  @!P0 BRA `(.L_x_15) ;  /* 0x0000000000688947 */ /* 0x000fea0003800000 */
[CCC-:B------:R-:W-:Y:S01]  /*1a20*/  FFMA.RZ R3, R12.reuse, R10.reuse, R13.reuse ;  /* 0x0000000a0c037223 */ /* 0x1c0fe2000000c00d */
[C---:B------:R-:W-:Y:S01]  /*1a30*/  IADD3 R8, PT, PT, R9.reuse, 0x20, RZ ;  /* 0x0000002009087810 */ /* 0x040fe20007ffe0ff */
[CCC-:B------:R-:W-:Y:S01]  /*1a40*/  FFMA.RM R6, R12.reuse, R10.reuse, R13.reuse ;  /* 0x0000000a0c067223 */ /* 0x1c0fe2000000400d */
[----:B------:R-:W-:Y:S02]  /*1a50*/  ISETP.NE.AND P2, PT, R9, RZ, PT ;  /* 0x000000ff0900720c */ /* 0x000fe40003f45270 */
[----:B------:R-:W-:Y:S01]  /*1a60*/  LOP3.LUT R7, R3, 0x7fffff, RZ, 0xc0, !PT ;  /* 0x007fffff03077812 */ /* 0x000fe200078ec0ff */
[----:B------:R-:W-:Y:S01]  /*1a70*/  FFMA.RP R3, R12, R10, R13 ;  /* 0x0000000a0c037223 */ /* 0x000fe2000000800d */
[----:B------:R-:W-:Y:S02]  /*1a80*/  ISETP.NE.AND P1, PT, R9, RZ, PT ;  /* 0x000000ff0900720c */ /* 0x000fe40003f25270 */
[----:B------:R-:W-:Y:S02]  /*1a90*/  LOP3.LUT R7, R7, 0x800000, RZ, 0xfc, !PT ;  /* 0x0080000007077812 */ /* 0x000fe400078efcff */
[----:B------:R-:W-:-:S02]  /*1aa0*/  IADD3 R9, PT, PT, -R9, RZ, RZ ;  /* 0x000000ff09097210 */ /* 0x000fc40007ffe1ff */
[----:B------:R-:W-:Y:S02]  /*1ab0*/  SHF.L.U32 R8, R7, R8, RZ ;  /* 0x0000000807087219 */ /* 0x000fe400000006ff */
[----:B------:R-:W-:Y:S02]  /*1ac0*/  FSETP.NEU.FTZ.AND P0, PT, R3, R6, PT ;  /* 0x000000060300720b */ /* 0x000fe40003f1d000 */
[----:B------:R-:W-:Y:S02]  /*1ad0*/  SEL R6, R9, RZ, P2 ;  /* 0x000000ff09067207 */ /* 0x000fe40001000000 */
[----:B------:R-:W-:Y:S02]  /*1ae0*/  ISETP.NE.AND P1, PT, R8, RZ, P1 ;  /* 0x000000ff0800720c */ /* 0x000fe40000f25270 */
[----:B------:R-:W-:Y:S02]  /*1af0*/  SHF.R.U32.HI R6, RZ, R6, R7 ;  /* 0x00000006ff067219 */ /* 0x000fe40000011607 */
[----:B------:R-:W-:-:S02]  /*1b00*/  PLOP3.LUT P0, PT, P0, P1, PT, 0xf8, 0x8f ;  /* 0x00000000008f781c */ /* 0x000fc40000703f70 */
[----:B------:R-:W-:Y:S02]  /*1b10*/  SHF.R.U32.HI R8, RZ, 0x1, R6 ;  /* 0x00000001ff087819 */ /* 0x000fe40000011606 */
[----:B------:R-:W-:-:S04]  /*1b20*/  SEL R3, RZ, 0x1, !P0 ;  /* 0x00000001ff037807 */ /* 0x000fc80004000000 */
[----:B------:R-:W-:-:S04]  /*1b30*/  LOP3.LUT R3, R3, 0x1, R8, 0xf8, !PT ;  /* 0x0000000103037812 */ /* 0x000fc800078ef808 */
[----:B------:R-:W-:-:S04]  /*1b40*/  LOP3.LUT R3, R3, R6, RZ, 0xc0, !PT ;  /* 0x0000000603037212 */ /* 0x000fc800078ec0ff */
[----:B------:R-:W-:-:S04]  /*1b50*/  IADD3 R3, PT, PT, R8, R3, RZ ;  /* 0x0000000308037210 */ /* 0x000fc80007ffe0ff */
[----:B------:R-:W-:Y:S01]  /*1b60*/  LOP3.LUT R0, R3, R0, RZ, 0xfc, !PT ;  /* 0x0000000003007212 */ /* 0x000fe200078efcff */
[----:B------:R-:W-:Y:S06]  /*1b70*/  BRA `(.L_x_15) ;  /* 0x0000000000107947 */ /* 0x000fec0003800000 */
.L_x_14:
[----:B------:R-:W-:-:S04]  /*1b80*/  LOP3.LUT R0, R0, 0x80000000, RZ, 0xc0, !PT ;  /* 0x8000000000007812 */ /* 0x000fc800078ec0ff */
[----:B------:R-:W-:Y:S01]  /*1b90*/  LOP3.LUT R0, R0, 0x7f800000, RZ, 0xfc, !PT ;  /* 0x7f80000000007812 */ /* 0x000fe200078efcff */
[----:B------:R-:W-:Y:S06]  /*1ba0*/  BRA `(.L_x_15) ;  /* 0x0000000000047947 */ /* 0x000fec0003800000 */
.L_x_13:
[----:B------:R-:W-:-:S07]  /*1bb0*/  LEA R0, R6, R0, 0x17 ;  /* 0x0000000006007211 */ /* 0x000fce00078eb8ff */
.L_x_15:
[----:B------:R-:W-:Y:S05]  /*1bc0*/  BSYNC.RECONVERGENT B2 ;  /* 0x0000000000027941 */ /* 0x000fea0003800200 */
.L_x_12:
[----:B------:R-:W-:Y:S05]  /*1bd0*/  BRA `(.L_x_16) ;  /* 0x0000000000207947 */ /* 0x000fea0003800000 */
.L_x_11:
[----:B------:R-:W-:-:S04]  /*1be0*/  LOP3.LUT R0, R20, 0x80000000, R3, 0x48, !PT ;  /* 0x8000000014007812 */ /* 0x000fc800078e4803 */
[----:B------:R-:W-:Y:S01]  /*1bf0*/  LOP3.LUT R0, R0, 0x7f800000, RZ, 0xfc, !PT ;  /* 0x7f80000000007812 */ /* 0x000fe200078efcff */
[----:B------:R-:W-:Y:S06]  /*1c00*/  BRA `(.L_x_16) ;  /* 0x0000000000147947 */ /* 0x000fec0003800000 */
.L_x_10:
[----:B------:R-:W-:Y:S01]  /*1c10*/  LOP3.LUT R0, R20, 0x80000000, R3, 0x48, !PT ;  /* 0x8000000014007812 */ /* 0x000fe200078e4803 */
[----:B------:R-:W-:Y:S06]  /*1c20*/  BRA `(.L_x_16) ;  /* 0x00000000000c7947 */ /* 0x000fec0003800000 */
.L_x_9:
[----:B------:R-:W0:Y:S01]  /*1c30*/  MUFU.RSQ R0, -QNAN ;  /* 0xffc0000000007908 */ /* 0x000e220000001400 */
[----:B------:R-:W-:Y:S05]  /*1c40*/  BRA `(.L_x_16) ;  /* 0x0000000000047947 */ /* 0x000fea0003800000 */
.L_x_8:
[----:B------:R-:W-:-:S07]  /*1c50*/  FADD.FTZ R0, R3, R0 ;  /* 0x0000000003007221 */ /* 0x000fce0000010000 */
.L_x_16:
[----:B------:R-:W-:Y:S05]  /*1c60*/  BSYNC.RECONVERGENT B1 ;  /* 0x0000000000017941 */ /* 0x000fea0003800200 */
.L_x_6:
[----:B------:R-:W-:-:S04]  /*1c70*/  HFMA2 R3, -RZ, RZ, 0, 0 ;  /* 0x00000000ff037431 */ /* 0x000fc800000001ff */
[----:B0-----:R-:W-:Y:S05]  /*1c80*/  RET.REL.NODEC R2 `(_Z11sync_kernelP6float2S0_Pfi) ;  /* 0xffffffe002dc7950 */ /* 0x001fea0003c3ffff */
.L_x_17:
[----:B------:R-:W-:-:S00]  /*1c90*/  BRA `(.L_x_17) ;  /* 0xfffffffc00fc7947 */ /* 0x000fc0000383ffff */
[----:B------:R-:W-:-:S00]  /*1ca0*/  NOP ;  /* 0x0000000000007918 */ /* 0x000fc00000000000 */
        /* <DEDUP_REMOVED lines=13> */
.L_x_19:


//--------------------- .nv.shared.reserved.0     --------------------------
	.section	.nv.shared.reserved.0,"aw",@nobits
	.weak		__nv_reservedSMEM_offset_0_alias
	.size		__nv_reservedSMEM_offset_0_alias, 0, 64
	.other		__nv_reservedSMEM_offset_0_alias,@"STO_CUDA_RESERVED_SHARED STV_DEFAULT"
__nv_reservedSMEM_offset_0_alias:
	.zero		0
	.zero		64


//--------------------- .nv.constant0._Z11sync_kernelP6float2S0_Pfi --------------------------
	.section	.nv.constant0._Z11sync_kernelP6float2S0_Pfi,"a",@progbits
	.sectionflags	@""
	.align	4
.nv.constant0._Z11sync_kernelP6float2S0_Pfi:
	.zero		924


//--------------------- SYMBOLS --------------------------

	.type		.nv.reservedSmem.offset0,@object
	.size		.nv.reservedSmem.offset0,0x4
